//
// Generated by NVIDIA NVVM Compiler
//
// Compiler Build ID: CL-36424714
// Cuda compilation tools, release 13.0, V13.0.88
// Based on NVVM 20.0.0
//

.version 9.0
.target sm_100
.address_size 64

	// .globl	_Z12kBlockCountsPKjiiPj
// _ZZ12kBlockCountsPKjiiPjE8s_counts has been demoted
// _ZZ17kScatterCoarsenedPKjiiS0_PjE8s_counts has been demoted

.visible .entry _Z12kBlockCountsPKjiiPj(
	.param .u64 .ptr .align 1 _Z12kBlockCountsPKjiiPj_param_0,
	.param .u32 _Z12kBlockCountsPKjiiPj_param_1,
	.param .u32 _Z12kBlockCountsPKjiiPj_param_2,
	.param .u64 .ptr .align 1 _Z12kBlockCountsPKjiiPj_param_3
)
{
	.reg .pred 	%p<20>;
	.reg .b32 	%r<199>;
	.reg .b64 	%rd<9>;
	// demoted variable
	.shared .align 4 .b8 _ZZ12kBlockCountsPKjiiPjE8s_counts[16384];
	ld.param.u64 	%rd4, [_Z12kBlockCountsPKjiiPj_param_0];
	ld.param.u32 	%r42, [_Z12kBlockCountsPKjiiPj_param_1];
	ld.param.u32 	%r43, [_Z12kBlockCountsPKjiiPj_param_2];
	ld.param.u64 	%rd3, [_Z12kBlockCountsPKjiiPj_param_3];
	cvta.to.global.u64 	%rd5, %rd4;
	mov.u32 	%r1, %tid.x;
	mov.u32 	%r2, %ctaid.x;
	mov.u32 	%r3, %ntid.x;
	mad.lo.s32 	%r44, %r2, %r3, %r1;
	shl.b32 	%r4, %r44, 3;
	shl.b32 	%r45, %r1, 2;
	mov.u32 	%r46, _ZZ12kBlockCountsPKjiiPjE8s_counts;
	add.s32 	%r5, %r46, %r45;
	mov.b32 	%r47, 0;
	st.shared.u32 	[%r5], %r47;
	st.shared.u32 	[%r5+1024], %r47;
	st.shared.u32 	[%r5+2048], %r47;
	st.shared.u32 	[%r5+3072], %r47;
	st.shared.u32 	[%r5+4096], %r47;
	st.shared.u32 	[%r5+5120], %r47;
	st.shared.u32 	[%r5+6144], %r47;
	st.shared.u32 	[%r5+7168], %r47;
	st.shared.u32 	[%r5+8192], %r47;
	st.shared.u32 	[%r5+9216], %r47;
	st.shared.u32 	[%r5+10240], %r47;
	st.shared.u32 	[%r5+11264], %r47;
	st.shared.u32 	[%r5+12288], %r47;
	st.shared.u32 	[%r5+13312], %r47;
	st.shared.u32 	[%r5+14336], %r47;
	st.shared.u32 	[%r5+15360], %r47;
	bar.sync 	0;
	setp.ge.s32 	%p1, %r4, %r42;
	mul.wide.s32 	%rd6, %r4, 4;
	add.s64 	%rd1, %rd5, %rd6;
	@%p1 bra 	$L__BB0_2;
	ld.global.nc.u32 	%r48, [%rd1];
	shr.u32 	%r49, %r48, %r43;
	shl.b32 	%r50, %r49, 10;
	and.b32  	%r51, %r50, 15360;
	add.s32 	%r52, %r5, %r51;
	ld.shared.u32 	%r53, [%r52];
	add.s32 	%r54, %r53, 1;
	st.shared.u32 	[%r52], %r54;
$L__BB0_2:
	add.s32 	%r55, %r4, 1;
	setp.ge.s32 	%p2, %r55, %r42;
	@%p2 bra 	$L__BB0_4;
	ld.global.nc.u32 	%r56, [%rd1+4];
	shr.u32 	%r57, %r56, %r43;
	shl.b32 	%r58, %r57, 10;
	and.b32  	%r59, %r58, 15360;
	add.s32 	%r60, %r5, %r59;
	ld.shared.u32 	%r61, [%r60];
	add.s32 	%r62, %r61, 1;
	st.shared.u32 	[%r60], %r62;
$L__BB0_4:
	add.s32 	%r63, %r4, 2;
	setp.ge.s32 	%p3, %r63, %r42;
	@%p3 bra 	$L__BB0_6;
	ld.global.nc.u32 	%r64, [%rd1+8];
	shr.u32 	%r65, %r64, %r43;
	shl.b32 	%r66, %r65, 10;
	and.b32  	%r67, %r66, 15360;
	add.s32 	%r68, %r5, %r67;
	ld.shared.u32 	%r69, [%r68];
	add.s32 	%r70, %r69, 1;
	st.shared.u32 	[%r68], %r70;
$L__BB0_6:
	add.s32 	%r71, %r4, 3;
	setp.ge.s32 	%p4, %r71, %r42;
	@%p4 bra 	$L__BB0_8;
	ld.global.nc.u32 	%r72, [%rd1+12];
	shr.u32 	%r73, %r72, %r43;
	shl.b32 	%r74, %r73, 10;
	and.b32  	%r75, %r74, 15360;
	add.s32 	%r76, %r5, %r75;
	ld.shared.u32 	%r77, [%r76];
	add.s32 	%r78, %r77, 1;
	st.shared.u32 	[%r76], %r78;
$L__BB0_8:
	add.s32 	%r79, %r4, 4;
	setp.ge.s32 	%p5, %r79, %r42;
	@%p5 bra 	$L__BB0_10;
	ld.global.nc.u32 	%r80, [%rd1+16];
	shr.u32 	%r81, %r80, %r43;
	shl.b32 	%r82, %r81, 10;
	and.b32  	%r83, %r82, 15360;
	add.s32 	%r84, %r5, %r83;
	ld.shared.u32 	%r85, [%r84];
	add.s32 	%r86, %r85, 1;
	st.shared.u32 	[%r84], %r86;
$L__BB0_10:
	add.s32 	%r87, %r4, 5;
	setp.ge.s32 	%p6, %r87, %r42;
	@%p6 bra 	$L__BB0_12;
	ld.global.nc.u32 	%r88, [%rd1+20];
	shr.u32 	%r89, %r88, %r43;
	shl.b32 	%r90, %r89, 10;
	and.b32  	%r91, %r90, 15360;
	add.s32 	%r92, %r5, %r91;
	ld.shared.u32 	%r93, [%r92];
	add.s32 	%r94, %r93, 1;
	st.shared.u32 	[%r92], %r94;
$L__BB0_12:
	add.s32 	%r95, %r4, 6;
	setp.ge.s32 	%p7, %r95, %r42;
	@%p7 bra 	$L__BB0_14;
	ld.global.nc.u32 	%r96, [%rd1+24];
	shr.u32 	%r97, %r96, %r43;
	shl.b32 	%r98, %r97, 10;
	and.b32  	%r99, %r98, 15360;
	add.s32 	%r100, %r5, %r99;
	ld.shared.u32 	%r101, [%r100];
	add.s32 	%r102, %r101, 1;
	st.shared.u32 	[%r100], %r102;
$L__BB0_14:
	add.s32 	%r103, %r4, 7;
	setp.ge.s32 	%p8, %r103, %r42;
	@%p8 bra 	$L__BB0_16;
	ld.global.nc.u32 	%r104, [%rd1+28];
	shr.u32 	%r105, %r104, %r43;
	shl.b32 	%r106, %r105, 10;
	and.b32  	%r107, %r106, 15360;
	add.s32 	%r108, %r5, %r107;
	ld.shared.u32 	%r109, [%r108];
	add.s32 	%r110, %r109, 1;
	st.shared.u32 	[%r108], %r110;
$L__BB0_16:
	bar.sync 	0;
	setp.ne.s32 	%p9, %r1, 0;
	@%p9 bra 	$L__BB0_32;
	shl.b32 	%r6, %r2, 4;
	and.b32  	%r7, %r3, 15;
	add.s32 	%r8, %r7, -1;
	and.b32  	%r9, %r3, 7;
	add.s32 	%r10, %r9, -1;
	and.b32  	%r11, %r3, 2032;
	and.b32  	%r12, %r3, 3;
	and.b32  	%r112, %r3, -16;
	neg.s32 	%r13, %r112;
	cvta.to.global.u64 	%rd2, %rd3;
	mov.b32 	%r185, 0;
$L__BB0_18:
	setp.lt.u32 	%p10, %r3, 16;
	mov.b32 	%r193, 0;
	mov.u32 	%r198, %r193;
	@%p10 bra 	$L__BB0_21;
	shl.b32 	%r116, %r185, 10;
	add.s32 	%r118, %r46, %r116;
	add.s32 	%r186, %r118, 32;
	mov.b32 	%r198, 0;
	mov.u32 	%r187, %r13;
$L__BB0_20:
	.pragma "nounroll";
	ld.shared.u32 	%r119, [%r186+-32];
	add.s32 	%r120, %r119, %r198;
	ld.shared.u32 	%r121, [%r186+-28];
	add.s32 	%r122, %r121, %r120;
	ld.shared.u32 	%r123, [%r186+-24];
	add.s32 	%r124, %r123, %r122;
	ld.shared.u32 	%r125, [%r186+-20];
	add.s32 	%r126, %r125, %r124;
	ld.shared.u32 	%r127, [%r186+-16];
	add.s32 	%r128, %r127, %r126;
	ld.shared.u32 	%r129, [%r186+-12];
	add.s32 	%r130, %r129, %r128;
	ld.shared.u32 	%r131, [%r186+-8];
	add.s32 	%r132, %r131, %r130;
	ld.shared.u32 	%r133, [%r186+-4];
	add.s32 	%r134, %r133, %r132;
	ld.shared.u32 	%r135, [%r186];
	add.s32 	%r136, %r135, %r134;
	ld.shared.u32 	%r137, [%r186+4];
	add.s32 	%r138, %r137, %r136;
	ld.shared.u32 	%r139, [%r186+8];
	add.s32 	%r140, %r139, %r138;
	ld.shared.u32 	%r141, [%r186+12];
	add.s32 	%r142, %r141, %r140;
	ld.shared.u32 	%r143, [%r186+16];
	add.s32 	%r144, %r143, %r142;
	ld.shared.u32 	%r145, [%r186+20];
	add.s32 	%r146, %r145, %r144;
	ld.shared.u32 	%r147, [%r186+24];
	add.s32 	%r148, %r147, %r146;
	ld.shared.u32 	%r149, [%r186+28];
	add.s32 	%r198, %r149, %r148;
	add.s32 	%r187, %r187, 16;
	add.s32 	%r186, %r186, 64;
	setp.ne.s32 	%p11, %r187, 0;
	mov.u32 	%r193, %r11;
	@%p11 bra 	$L__BB0_20;
$L__BB0_21:
	setp.eq.s32 	%p12, %r7, 0;
	@%p12 bra 	$L__BB0_31;
	shl.b32 	%r151, %r185, 10;
	add.s32 	%r25, %r46, %r151;
	setp.lt.u32 	%p13, %r8, 7;
	@%p13 bra 	$L__BB0_24;
	shl.b32 	%r153, %r193, 2;
	add.s32 	%r154, %r25, %r153;
	ld.shared.u32 	%r155, [%r154];
	add.s32 	%r156, %r155, %r198;
	ld.shared.u32 	%r157, [%r154+4];
	add.s32 	%r158, %r157, %r156;
	ld.shared.u32 	%r159, [%r154+8];
	add.s32 	%r160, %r159, %r158;
	ld.shared.u32 	%r161, [%r154+12];
	add.s32 	%r162, %r161, %r160;
	ld.shared.u32 	%r163, [%r154+16];
	add.s32 	%r164, %r163, %r162;
	ld.shared.u32 	%r165, [%r154+20];
	add.s32 	%r166, %r165, %r164;
	ld.shared.u32 	%r167, [%r154+24];
	add.s32 	%r168, %r167, %r166;
	ld.shared.u32 	%r169, [%r154+28];
	add.s32 	%r198, %r169, %r168;
	add.s32 	%r193, %r193, 8;
$L__BB0_24:
	setp.eq.s32 	%p14, %r9, 0;
	@%p14 bra 	$L__BB0_31;
	setp.lt.u32 	%p15, %r10, 3;
	@%p15 bra 	$L__BB0_27;
	shl.b32 	%r171, %r193, 2;
	add.s32 	%r172, %r25, %r171;
	ld.shared.u32 	%r173, [%r172];
	add.s32 	%r174, %r173, %r198;
	ld.shared.u32 	%r175, [%r172+4];
	add.s32 	%r176, %r175, %r174;
	ld.shared.u32 	%r177, [%r172+8];
	add.s32 	%r178, %r177, %r176;
	ld.shared.u32 	%r179, [%r172+12];
	add.s32 	%r198, %r179, %r178;
	add.s32 	%r193, %r193, 4;
$L__BB0_27:
	setp.eq.s32 	%p16, %r12, 0;
	@%p16 bra 	$L__BB0_31;
	setp.eq.s32 	%p17, %r12, 1;
	shl.b32 	%r180, %r193, 2;
	add.s32 	%r36, %r25, %r180;
	ld.shared.u32 	%r181, [%r36];
	add.s32 	%r198, %r181, %r198;
	@%p17 bra 	$L__BB0_31;
	setp.eq.s32 	%p18, %r12, 2;
	ld.shared.u32 	%r182, [%r36+4];
	add.s32 	%r198, %r182, %r198;
	@%p18 bra 	$L__BB0_31;
	ld.shared.u32 	%r183, [%r36+8];
	add.s32 	%r198, %r183, %r198;
$L__BB0_31:
	add.s32 	%r184, %r6, %r185;
	mul.wide.u32 	%rd7, %r184, 4;
	add.s64 	%rd8, %rd2, %rd7;
	st.global.u32 	[%rd8], %r198;
	add.s32 	%r185, %r185, 1;
	setp.ne.s32 	%p19, %r185, 16;
	@%p19 bra 	$L__BB0_18;
$L__BB0_32:
	ret;

}
	// .globl	_Z17kScatterCoarsenedPKjiiS0_Pj
.visible .entry _Z17kScatterCoarsenedPKjiiS0_Pj(
	.param .u64 .ptr .align 1 _Z17kScatterCoarsenedPKjiiS0_Pj_param_0,
	.param .u32 _Z17kScatterCoarsenedPKjiiS0_Pj_param_1,
	.param .u32 _Z17kScatterCoarsenedPKjiiS0_Pj_param_2,
	.param .u64 .ptr .align 1 _Z17kScatterCoarsenedPKjiiS0_Pj_param_3,
	.param .u64 .ptr .align 1 _Z17kScatterCoarsenedPKjiiS0_Pj_param_4
)
{
	.local .align 16 .b8 	__local_depot1[64];
	.reg .b64 	%SP;
	.reg .b64 	%SPL;
	.reg .pred 	%p<76>;
	.reg .b32 	%r<382>;
	.reg .b64 	%rd<67>;
	// demoted variable
	.shared .align 4 .b8 _ZZ17kScatterCoarsenedPKjiiS0_PjE8s_counts[16384];
	mov.u64 	%SPL, __local_depot1;
	ld.param.u64 	%rd7, [_Z17kScatterCoarsenedPKjiiS0_Pj_param_0];
	ld.param.u32 	%r84, [_Z17kScatterCoarsenedPKjiiS0_Pj_param_1];
	cvta.to.global.u64 	%rd8, %rd7;
	add.u64 	%rd1, %SPL, 0;
	mov.u32 	%r1, %tid.x;
	mov.u32 	%r87, %ctaid.x;
	mov.u32 	%r88, %ntid.x;
	mad.lo.s32 	%r89, %r87, %r88, %r1;
	shl.b32 	%r2, %r89, 3;
	shl.b32 	%r90, %r1, 2;
	mov.u32 	%r91, _ZZ17kScatterCoarsenedPKjiiS0_PjE8s_counts;
	add.s32 	%r3, %r91, %r90;
	mov.b32 	%r92, 0;
	st.shared.u32 	[%r3], %r92;
	st.shared.u32 	[%r3+1024], %r92;
	st.shared.u32 	[%r3+2048], %r92;
	st.shared.u32 	[%r3+3072], %r92;
	st.shared.u32 	[%r3+4096], %r92;
	st.shared.u32 	[%r3+5120], %r92;
	st.shared.u32 	[%r3+6144], %r92;
	st.shared.u32 	[%r3+7168], %r92;
	st.shared.u32 	[%r3+8192], %r92;
	st.shared.u32 	[%r3+9216], %r92;
	st.shared.u32 	[%r3+10240], %r92;
	st.shared.u32 	[%r3+11264], %r92;
	st.shared.u32 	[%r3+12288], %r92;
	st.shared.u32 	[%r3+13312], %r92;
	st.shared.u32 	[%r3+14336], %r92;
	st.shared.u32 	[%r3+15360], %r92;
	bar.sync 	0;
	setp.ge.s32 	%p1, %r2, %r84;
	mul.wide.s32 	%rd10, %r2, 4;
	add.s64 	%rd2, %rd8, %rd10;
	@%p1 bra 	$L__BB1_2;
	ld.param.u32 	%r338, [_Z17kScatterCoarsenedPKjiiS0_Pj_param_2];
	ld.global.nc.u32 	%r347, [%rd2];
	shr.u32 	%r93, %r347, %r338;
	and.b32  	%r346, %r93, 15;
	shl.b32 	%r94, %r93, 10;
	and.b32  	%r95, %r94, 15360;
	add.s32 	%r96, %r3, %r95;
	ld.shared.u32 	%r97, [%r96];
	add.s32 	%r98, %r97, 1;
	st.shared.u32 	[%r96], %r98;
$L__BB1_2:
	add.s32 	%r8, %r2, 1;
	setp.ge.s32 	%p2, %r8, %r84;
	@%p2 bra 	$L__BB1_4;
	ld.param.u32 	%r339, [_Z17kScatterCoarsenedPKjiiS0_Pj_param_2];
	ld.global.nc.u32 	%r349, [%rd2+4];
	shr.u32 	%r100, %r349, %r339;
	and.b32  	%r348, %r100, 15;
	shl.b32 	%r101, %r100, 10;
	and.b32  	%r102, %r101, 15360;
	add.s32 	%r103, %r3, %r102;
	ld.shared.u32 	%r104, [%r103];
	add.s32 	%r105, %r104, 1;
	st.shared.u32 	[%r103], %r105;
$L__BB1_4:
	add.s32 	%r107, %r2, 2;
	setp.ge.s32 	%p3, %r107, %r84;
	@%p3 bra 	$L__BB1_6;
	ld.param.u32 	%r340, [_Z17kScatterCoarsenedPKjiiS0_Pj_param_2];
	ld.global.nc.u32 	%r351, [%rd2+8];
	shr.u32 	%r108, %r351, %r340;
	and.b32  	%r350, %r108, 15;
	shl.b32 	%r109, %r108, 10;
	and.b32  	%r110, %r109, 15360;
	add.s32 	%r111, %r3, %r110;
	ld.shared.u32 	%r112, [%r111];
	add.s32 	%r113, %r112, 1;
	st.shared.u32 	[%r111], %r113;
$L__BB1_6:
	add.s32 	%r115, %r2, 3;
	setp.ge.s32 	%p4, %r115, %r84;
	@%p4 bra 	$L__BB1_8;
	ld.param.u32 	%r341, [_Z17kScatterCoarsenedPKjiiS0_Pj_param_2];
	ld.global.nc.u32 	%r353, [%rd2+12];
	shr.u32 	%r116, %r353, %r341;
	and.b32  	%r352, %r116, 15;
	shl.b32 	%r117, %r116, 10;
	and.b32  	%r118, %r117, 15360;
	add.s32 	%r119, %r3, %r118;
	ld.shared.u32 	%r120, [%r119];
	add.s32 	%r121, %r120, 1;
	st.shared.u32 	[%r119], %r121;
$L__BB1_8:
	add.s32 	%r21, %r2, 4;
	setp.ge.s32 	%p5, %r21, %r84;
	@%p5 bra 	$L__BB1_10;
	ld.param.u32 	%r342, [_Z17kScatterCoarsenedPKjiiS0_Pj_param_2];
	ld.global.nc.u32 	%r355, [%rd2+16];
	shr.u32 	%r123, %r355, %r342;
	and.b32  	%r354, %r123, 15;
	shl.b32 	%r124, %r123, 10;
	and.b32  	%r125, %r124, 15360;
	add.s32 	%r126, %r3, %r125;
	ld.shared.u32 	%r127, [%r126];
	add.s32 	%r128, %r127, 1;
	st.shared.u32 	[%r126], %r128;
$L__BB1_10:
	add.s32 	%r130, %r2, 5;
	setp.ge.s32 	%p6, %r130, %r84;
	@%p6 bra 	$L__BB1_12;
	ld.param.u32 	%r343, [_Z17kScatterCoarsenedPKjiiS0_Pj_param_2];
	ld.global.nc.u32 	%r357, [%rd2+20];
	shr.u32 	%r131, %r357, %r343;
	and.b32  	%r356, %r131, 15;
	shl.b32 	%r132, %r131, 10;
	and.b32  	%r133, %r132, 15360;
	add.s32 	%r134, %r3, %r133;
	ld.shared.u32 	%r135, [%r134];
	add.s32 	%r136, %r135, 1;
	st.shared.u32 	[%r134], %r136;
$L__BB1_12:
	add.s32 	%r30, %r2, 6;
	setp.ge.s32 	%p7, %r30, %r84;
	@%p7 bra 	$L__BB1_14;
	ld.param.u32 	%r344, [_Z17kScatterCoarsenedPKjiiS0_Pj_param_2];
	ld.global.nc.u32 	%r359, [%rd2+24];
	shr.u32 	%r138, %r359, %r344;
	and.b32  	%r358, %r138, 15;
	shl.b32 	%r139, %r138, 10;
	and.b32  	%r140, %r139, 15360;
	add.s32 	%r141, %r3, %r140;
	ld.shared.u32 	%r142, [%r141];
	add.s32 	%r143, %r142, 1;
	st.shared.u32 	[%r141], %r143;
$L__BB1_14:
	add.s32 	%r35, %r2, 7;
	setp.ge.s32 	%p8, %r35, %r84;
	@%p8 bra 	$L__BB1_16;
	ld.param.u32 	%r345, [_Z17kScatterCoarsenedPKjiiS0_Pj_param_2];
	ld.global.nc.u32 	%r361, [%rd2+28];
	shr.u32 	%r145, %r361, %r345;
	and.b32  	%r360, %r145, 15;
	shl.b32 	%r146, %r145, 10;
	and.b32  	%r147, %r146, 15360;
	add.s32 	%r148, %r3, %r147;
	ld.shared.u32 	%r149, [%r148];
	add.s32 	%r150, %r149, 1;
	st.shared.u32 	[%r148], %r150;
$L__BB1_16:
	bar.sync 	0;
	setp.lt.u32 	%p9, %r88, 2;
	@%p9 bra 	$L__BB1_51;
	mov.b32 	%r362, 1;
$L__BB1_18:
	setp.lt.s32 	%p10, %r1, %r362;
	sub.s32 	%r154, %r1, %r362;
	shl.b32 	%r155, %r154, 2;
	add.s32 	%r41, %r91, %r155;
	mov.b32 	%r363, 0;
	@%p10 bra 	$L__BB1_20;
	ld.shared.u32 	%r363, [%r41];
$L__BB1_20:
	bar.sync 	0;
	ld.shared.u32 	%r158, [%r3];
	add.s32 	%r159, %r158, %r363;
	st.shared.u32 	[%r3], %r159;
	bar.sync 	0;
	mov.b32 	%r364, 0;
	@%p10 bra 	$L__BB1_22;
	ld.shared.u32 	%r364, [%r41+1024];
$L__BB1_22:
	bar.sync 	0;
	ld.shared.u32 	%r161, [%r3+1024];
	add.s32 	%r162, %r161, %r364;
	st.shared.u32 	[%r3+1024], %r162;
	bar.sync 	0;
	mov.b32 	%r365, 0;
	@%p10 bra 	$L__BB1_24;
	ld.shared.u32 	%r365, [%r41+2048];
$L__BB1_24:
	bar.sync 	0;
	ld.shared.u32 	%r164, [%r3+2048];
	add.s32 	%r165, %r164, %r365;
	st.shared.u32 	[%r3+2048], %r165;
	bar.sync 	0;
	mov.b32 	%r366, 0;
	@%p10 bra 	$L__BB1_26;
	ld.shared.u32 	%r366, [%r41+3072];
$L__BB1_26:
	bar.sync 	0;
	ld.shared.u32 	%r167, [%r3+3072];
	add.s32 	%r168, %r167, %r366;
	st.shared.u32 	[%r3+3072], %r168;
	bar.sync 	0;
	mov.b32 	%r367, 0;
	@%p10 bra 	$L__BB1_28;
	ld.shared.u32 	%r367, [%r41+4096];
$L__BB1_28:
	bar.sync 	0;
	ld.shared.u32 	%r170, [%r3+4096];
	add.s32 	%r171, %r170, %r367;
	st.shared.u32 	[%r3+4096], %r171;
	bar.sync 	0;
	mov.b32 	%r368, 0;
	@%p10 bra 	$L__BB1_30;
	ld.shared.u32 	%r368, [%r41+5120];
$L__BB1_30:
	bar.sync 	0;
	ld.shared.u32 	%r173, [%r3+5120];
	add.s32 	%r174, %r173, %r368;
	st.shared.u32 	[%r3+5120], %r174;
	bar.sync 	0;
	mov.b32 	%r369, 0;
	@%p10 bra 	$L__BB1_32;
	ld.shared.u32 	%r369, [%r41+6144];
$L__BB1_32:
	bar.sync 	0;
	ld.shared.u32 	%r176, [%r3+6144];
	add.s32 	%r177, %r176, %r369;
	st.shared.u32 	[%r3+6144], %r177;
	bar.sync 	0;
	mov.b32 	%r370, 0;
	@%p10 bra 	$L__BB1_34;
	ld.shared.u32 	%r370, [%r41+7168];
$L__BB1_34:
	bar.sync 	0;
	ld.shared.u32 	%r179, [%r3+7168];
	add.s32 	%r180, %r179, %r370;
	st.shared.u32 	[%r3+7168], %r180;
	bar.sync 	0;
	mov.b32 	%r371, 0;
	@%p10 bra 	$L__BB1_36;
	ld.shared.u32 	%r371, [%r41+8192];
$L__BB1_36:
	bar.sync 	0;
	ld.shared.u32 	%r182, [%r3+8192];
	add.s32 	%r183, %r182, %r371;
	st.shared.u32 	[%r3+8192], %r183;
	bar.sync 	0;
	mov.b32 	%r372, 0;
	@%p10 bra 	$L__BB1_38;
	ld.shared.u32 	%r372, [%r41+9216];
$L__BB1_38:
	bar.sync 	0;
	ld.shared.u32 	%r185, [%r3+9216];
	add.s32 	%r186, %r185, %r372;
	st.shared.u32 	[%r3+9216], %r186;
	bar.sync 	0;
	mov.b32 	%r373, 0;
	@%p10 bra 	$L__BB1_40;
	ld.shared.u32 	%r373, [%r41+10240];
$L__BB1_40:
	bar.sync 	0;
	ld.shared.u32 	%r188, [%r3+10240];
	add.s32 	%r189, %r188, %r373;
	st.shared.u32 	[%r3+10240], %r189;
	bar.sync 	0;
	mov.b32 	%r374, 0;
	@%p10 bra 	$L__BB1_42;
	ld.shared.u32 	%r374, [%r41+11264];
$L__BB1_42:
	bar.sync 	0;
	ld.shared.u32 	%r191, [%r3+11264];
	add.s32 	%r192, %r191, %r374;
	st.shared.u32 	[%r3+11264], %r192;
	bar.sync 	0;
	mov.b32 	%r375, 0;
	@%p10 bra 	$L__BB1_44;
	ld.shared.u32 	%r375, [%r41+12288];
$L__BB1_44:
	bar.sync 	0;
	ld.shared.u32 	%r194, [%r3+12288];
	add.s32 	%r195, %r194, %r375;
	st.shared.u32 	[%r3+12288], %r195;
	bar.sync 	0;
	mov.b32 	%r376, 0;
	@%p10 bra 	$L__BB1_46;
	ld.shared.u32 	%r376, [%r41+13312];
$L__BB1_46:
	bar.sync 	0;
	ld.shared.u32 	%r197, [%r3+13312];
	add.s32 	%r198, %r197, %r376;
	st.shared.u32 	[%r3+13312], %r198;
	bar.sync 	0;
	mov.b32 	%r377, 0;
	@%p10 bra 	$L__BB1_48;
	ld.shared.u32 	%r377, [%r41+14336];
$L__BB1_48:
	bar.sync 	0;
	ld.shared.u32 	%r200, [%r3+14336];
	add.s32 	%r201, %r200, %r377;
	st.shared.u32 	[%r3+14336], %r201;
	bar.sync 	0;
	mov.b32 	%r378, 0;
	@%p10 bra 	$L__BB1_50;
	ld.shared.u32 	%r378, [%r41+15360];
$L__BB1_50:
	bar.sync 	0;
	ld.shared.u32 	%r202, [%r3+15360];
	add.s32 	%r203, %r202, %r378;
	st.shared.u32 	[%r3+15360], %r203;
	bar.sync 	0;
	shl.b32 	%r362, %r362, 1;
	mov.u32 	%r204, %ntid.x;
	setp.lt.u32 	%p26, %r362, %r204;
	@%p26 bra 	$L__BB1_18;
$L__BB1_51:
	shl.b32 	%r206, %r1, 2;
	mov.u32 	%r207, _ZZ17kScatterCoarsenedPKjiiS0_PjE8s_counts;
	add.s32 	%r208, %r206, %r207;
	add.s32 	%r380, %r208, 1024;
	neg.s32 	%r379, %r346;
	mov.b32 	%r381, 0;
	add.s32 	%r209, %r2, 5;
$L__BB1_52:
	setp.lt.s32 	%p27, %r35, %r84;
	setp.lt.s32 	%p28, %r30, %r84;
	setp.lt.s32 	%p29, %r209, %r84;
	setp.lt.s32 	%p30, %r21, %r84;
	add.s32 	%r210, %r2, 3;
	setp.lt.s32 	%p31, %r210, %r84;
	add.s32 	%r211, %r2, 2;
	setp.lt.s32 	%p32, %r211, %r84;
	setp.lt.s32 	%p33, %r8, %r84;
	setp.lt.s32 	%p34, %r2, %r84;
	setp.eq.s32 	%p35, %r379, 0;
	and.pred  	%p36, %p34, %p35;
	selp.s32 	%r212, -1, 0, %p36;
	setp.eq.s32 	%p37, %r348, %r381;
	and.pred  	%p38, %p33, %p37;
	selp.s32 	%r213, -1, 0, %p38;
	add.s32 	%r214, %r213, %r212;
	setp.eq.s32 	%p39, %r350, %r381;
	and.pred  	%p40, %p32, %p39;
	selp.s32 	%r215, -1, 0, %p40;
	add.s32 	%r216, %r214, %r215;
	setp.eq.s32 	%p41, %r352, %r381;
	and.pred  	%p42, %p31, %p41;
	selp.s32 	%r217, -1, 0, %p42;
	add.s32 	%r218, %r216, %r217;
	setp.eq.s32 	%p43, %r354, %r381;
	and.pred  	%p44, %p30, %p43;
	selp.s32 	%r219, -1, 0, %p44;
	add.s32 	%r220, %r218, %r219;
	setp.eq.s32 	%p45, %r356, %r381;
	and.pred  	%p46, %p29, %p45;
	selp.s32 	%r221, -1, 0, %p46;
	add.s32 	%r222, %r220, %r221;
	setp.eq.s32 	%p47, %r358, %r381;
	and.pred  	%p48, %p28, %p47;
	selp.s32 	%r223, -1, 0, %p48;
	add.s32 	%r224, %r222, %r223;
	setp.eq.s32 	%p49, %r360, %r381;
	and.pred  	%p50, %p27, %p49;
	selp.s32 	%r225, -1, 0, %p50;
	add.s32 	%r226, %r224, %r225;
	ld.shared.u32 	%r227, [%r380+-1024];
	add.s32 	%r228, %r226, %r227;
	st.shared.u32 	[%r380+-1024], %r228;
	add.s32 	%r229, %r381, 1;
	setp.eq.s32 	%p51, %r346, %r229;
	and.pred  	%p52, %p34, %p51;
	selp.s32 	%r230, -1, 0, %p52;
	setp.eq.s32 	%p53, %r348, %r229;
	and.pred  	%p54, %p33, %p53;
	selp.s32 	%r231, -1, 0, %p54;
	add.s32 	%r232, %r231, %r230;
	setp.eq.s32 	%p55, %r350, %r229;
	and.pred  	%p56, %p32, %p55;
	selp.s32 	%r233, -1, 0, %p56;
	add.s32 	%r234, %r232, %r233;
	setp.eq.s32 	%p57, %r352, %r229;
	and.pred  	%p58, %p31, %p57;
	selp.s32 	%r235, -1, 0, %p58;
	add.s32 	%r236, %r234, %r235;
	setp.eq.s32 	%p59, %r354, %r229;
	and.pred  	%p60, %p30, %p59;
	selp.s32 	%r237, -1, 0, %p60;
	add.s32 	%r238, %r236, %r237;
	setp.eq.s32 	%p61, %r356, %r229;
	and.pred  	%p62, %p29, %p61;
	selp.s32 	%r239, -1, 0, %p62;
	add.s32 	%r240, %r238, %r239;
	setp.eq.s32 	%p63, %r358, %r229;
	and.pred  	%p64, %p28, %p63;
	selp.s32 	%r241, -1, 0, %p64;
	add.s32 	%r242, %r240, %r241;
	setp.eq.s32 	%p65, %r360, %r229;
	and.pred  	%p66, %p27, %p65;
	selp.s32 	%r243, -1, 0, %p66;
	add.s32 	%r244, %r242, %r243;
	ld.shared.u32 	%r245, [%r380];
	add.s32 	%r246, %r244, %r245;
	st.shared.u32 	[%r380], %r246;
	add.s32 	%r381, %r381, 2;
	add.s32 	%r380, %r380, 2048;
	add.s32 	%r379, %r379, 2;
	setp.ne.s32 	%p67, %r381, 16;
	@%p67 bra 	$L__BB1_52;
	setp.ge.s32 	%p68, %r2, %r84;
	bar.sync 	0;
	mov.b32 	%r247, 0;
	st.local.v4.u32 	[%rd1], {%r247, %r247, %r247, %r247};
	st.local.v4.u32 	[%rd1+16], {%r247, %r247, %r247, %r247};
	st.local.v4.u32 	[%rd1+32], {%r247, %r247, %r247, %r247};
	st.local.v4.u32 	[%rd1+48], {%r247, %r247, %r247, %r247};
	mov.u32 	%r248, %ctaid.x;
	shl.b32 	%r83, %r248, 4;
	@%p68 bra 	$L__BB1_62;
	ld.param.u64 	%rd65, [_Z17kScatterCoarsenedPKjiiS0_Pj_param_4];
	ld.param.u64 	%rd62, [_Z17kScatterCoarsenedPKjiiS0_Pj_param_3];
	setp.ge.s32 	%p69, %r8, %r84;
	add.s32 	%r249, %r83, %r346;
	cvta.to.global.u64 	%rd11, %rd62;
	mul.wide.u32 	%rd12, %r249, 4;
	add.s64 	%rd13, %rd11, %rd12;
	ld.global.nc.u32 	%r250, [%rd13];
	shl.b32 	%r251, %r346, 10;
	add.s32 	%r252, %r3, %r251;
	ld.shared.u32 	%r253, [%r252];
	mul.wide.u32 	%rd14, %r346, 4;
	add.s64 	%rd15, %rd1, %rd14;
	ld.local.u32 	%r254, [%rd15];
	add.s32 	%r255, %r254, 1;
	st.local.u32 	[%rd15], %r255;
	add.s32 	%r256, %r253, %r250;
	add.s32 	%r257, %r256, %r254;
	cvta.to.global.u64 	%rd16, %rd65;
	mul.wide.u32 	%rd17, %r257, 4;
	add.s64 	%rd18, %rd16, %rd17;
	st.global.u32 	[%rd18], %r347;
	@%p69 bra 	$L__BB1_62;
	ld.param.u64 	%rd66, [_Z17kScatterCoarsenedPKjiiS0_Pj_param_4];
	ld.param.u64 	%rd63, [_Z17kScatterCoarsenedPKjiiS0_Pj_param_3];
	mov.u32 	%r258, %ctaid.x;
	mov.u32 	%r259, %ntid.x;
	mov.u32 	%r260, %tid.x;
	mad.lo.s32 	%r261, %r258, %r259, %r260;
	shl.b32 	%r262, %r261, 3;
	or.b32  	%r263, %r262, 2;
	setp.ge.s32 	%p70, %r263, %r84;
	add.s32 	%r264, %r83, %r348;
	cvta.to.global.u64 	%rd19, %rd63;
	mul.wide.u32 	%rd20, %r264, 4;
	add.s64 	%rd21, %rd19, %rd20;
	ld.global.nc.u32 	%r265, [%rd21];
	shl.b32 	%r266, %r348, 10;
	add.s32 	%r267, %r3, %r266;
	ld.shared.u32 	%r268, [%r267];
	mul.wide.u32 	%rd22, %r348, 4;
	add.s64 	%rd23, %rd1, %rd22;
	ld.local.u32 	%r269, [%rd23];
	add.s32 	%r270, %r269, 1;
	st.local.u32 	[%rd23], %r270;
	add.s32 	%r271, %r268, %r265;
	add.s32 	%r272, %r271, %r269;
	cvta.to.global.u64 	%rd3, %rd66;
	mul.wide.u32 	%rd24, %r272, 4;
	add.s64 	%rd25, %rd3, %rd24;
	st.global.u32 	[%rd25], %r349;
	@%p70 bra 	$L__BB1_62;
	ld.param.u64 	%rd64, [_Z17kScatterCoarsenedPKjiiS0_Pj_param_3];
	or.b32  	%r278, %r262, 3;
	setp.ge.s32 	%p71, %r278, %r84;
	add.s32 	%r279, %r83, %r350;
	cvta.to.global.u64 	%rd4, %rd64;
	mul.wide.u32 	%rd26, %r279, 4;
	add.s64 	%rd27, %rd4, %rd26;
	ld.global.nc.u32 	%r280, [%rd27];
	shl.b32 	%r281, %r350, 10;
	add.s32 	%r282, %r3, %r281;
	ld.shared.u32 	%r283, [%r282];
	mul.wide.u32 	%rd28, %r350, 4;
	add.s64 	%rd29, %rd1, %rd28;
	ld.local.u32 	%r284, [%rd29];
	add.s32 	%r285, %r284, 1;
	st.local.u32 	[%rd29], %r285;
	add.s32 	%r286, %r283, %r280;
	add.s32 	%r287, %r286, %r284;
	mul.wide.u32 	%rd30, %r287, 4;
	add.s64 	%rd31, %rd3, %rd30;
	st.global.u32 	[%rd31], %r351;
	@%p71 bra 	$L__BB1_62;
	setp.ge.s32 	%p72, %r21, %r84;
	add.s32 	%r288, %r83, %r352;
	mul.wide.u32 	%rd32, %r288, 4;
	add.s64 	%rd33, %rd4, %rd32;
	ld.global.nc.u32 	%r289, [%rd33];
	shl.b32 	%r290, %r352, 10;
	add.s32 	%r291, %r3, %r290;
	ld.shared.u32 	%r292, [%r291];
	mul.wide.u32 	%rd34, %r352, 4;
	add.s64 	%rd35, %rd1, %rd34;
	ld.local.u32 	%r293, [%rd35];
	add.s32 	%r294, %r293, 1;
	st.local.u32 	[%rd35], %r294;
	add.s32 	%r295, %r292, %r289;
	add.s32 	%r296, %r295, %r293;
	mul.wide.u32 	%rd36, %r296, 4;
	add.s64 	%rd37, %rd3, %rd36;
	st.global.u32 	[%rd37], %r353;
	@%p72 bra 	$L__BB1_62;
	mov.u32 	%r299, %tid.x;
	mad.lo.s32 	%r300, %r258, %r259, %r299;
	shl.b32 	%r301, %r300, 3;
	or.b32  	%r302, %r301, 5;
	setp.ge.s32 	%p73, %r302, %r84;
	add.s32 	%r303, %r83, %r354;
	mul.wide.u32 	%rd38, %r303, 4;
	add.s64 	%rd39, %rd4, %rd38;
	ld.global.nc.u32 	%r304, [%rd39];
	shl.b32 	%r305, %r354, 10;
	add.s32 	%r306, %r3, %r305;
	ld.shared.u32 	%r307, [%r306];
	mul.wide.u32 	%rd40, %r354, 4;
	add.s64 	%rd41, %rd1, %rd40;
	ld.local.u32 	%r308, [%rd41];
	add.s32 	%r309, %r308, 1;
	st.local.u32 	[%rd41], %r309;
	add.s32 	%r310, %r307, %r304;
	add.s32 	%r311, %r310, %r308;
	mul.wide.u32 	%rd42, %r311, 4;
	add.s64 	%rd43, %rd3, %rd42;
	st.global.u32 	[%rd43], %r355;
	@%p73 bra 	$L__BB1_62;
	setp.ge.s32 	%p74, %r30, %r84;
	add.s32 	%r312, %r83, %r356;
	mul.wide.u32 	%rd44, %r312, 4;
	add.s64 	%rd45, %rd4, %rd44;
	ld.global.nc.u32 	%r313, [%rd45];
	shl.b32 	%r314, %r356, 10;
	add.s32 	%r315, %r3, %r314;
	ld.shared.u32 	%r316, [%r315];
	mul.wide.u32 	%rd46, %r356, 4;
	add.s64 	%rd47, %rd1, %rd46;
	ld.local.u32 	%r317, [%rd47];
	add.s32 	%r318, %r317, 1;
	st.local.u32 	[%rd47], %r318;
	add.s32 	%r319, %r316, %r313;
	add.s32 	%r320, %r319, %r317;
	mul.wide.u32 	%rd48, %r320, 4;
	add.s64 	%rd49, %rd3, %rd48;
	st.global.u32 	[%rd49], %r357;
	@%p74 bra 	$L__BB1_62;
	setp.ge.s32 	%p75, %r35, %r84;
	add.s32 	%r321, %r83, %r358;
	mul.wide.u32 	%rd50, %r321, 4;
	add.s64 	%rd51, %rd4, %rd50;
	ld.global.nc.u32 	%r322, [%rd51];
	shl.b32 	%r323, %r358, 10;
	add.s32 	%r324, %r3, %r323;
	ld.shared.u32 	%r325, [%r324];
	mul.wide.u32 	%rd52, %r358, 4;
	add.s64 	%rd53, %rd1, %rd52;
	ld.local.u32 	%r326, [%rd53];
	add.s32 	%r327, %r326, 1;
	st.local.u32 	[%rd53], %r327;
	add.s32 	%r328, %r325, %r322;
	add.s32 	%r329, %r328, %r326;
	mul.wide.u32 	%rd54, %r329, 4;
	add.s64 	%rd55, %rd3, %rd54;
	st.global.u32 	[%rd55], %r359;
	@%p75 bra 	$L__BB1_62;
	add.s32 	%r330, %r83, %r360;
	mul.wide.u32 	%rd56, %r330, 4;
	add.s64 	%rd57, %rd4, %rd56;
	ld.global.nc.u32 	%r331, [%rd57];
	shl.b32 	%r332, %r360, 10;
	add.s32 	%r333, %r3, %r332;
	ld.shared.u32 	%r334, [%r333];
	mul.wide.u32 	%rd58, %r360, 4;
	add.s64 	%rd59, %rd1, %rd58;
	ld.local.u32 	%r335, [%rd59];
	add.s32 	%r336, %r334, %r331;
	add.s32 	%r337, %r336, %r335;
	mul.wide.u32 	%rd60, %r337, 4;
	add.s64 	%rd61, %rd3, %rd60;
	st.global.u32 	[%rd61], %r361;
$L__BB1_62:
	ret;

}


// ===== COMPILED SASS (sm_100) =====

	.target	sm_100

	.elftype	@"ET_EXEC"


//--------------------- .note.nv.tkinfo           --------------------------
	.section	.note.nv.tkinfo,"",@"SHT_NOTE"
	.sectionflags	@"SHF_NOTE_NV_TKINFO"
	.tkinfo
        /*0018*/ 	.word	0x00000002
        /*0030*/ 	.string	""
        /*0030*/ 	.string	"ptxas"
        /*0030*/ 	.string	"Cuda compilation tools, release 13.0, V13.0.88"
        /*0030*/ 	.string	"Build cuda_13.0.r13.0/compiler.36424714_0"
        /*0030*/ 	.string	"-arch sm_100 -m 64 "



//--------------------- .note.nv.cuinfo           --------------------------
	.section	.note.nv.cuinfo,"",@"SHT_NOTE"
	.sectionflags	@"SHF_NOTE_NV_CUINFO"
        /*0018*/ 	.short	0x0002
        /*001a*/ 	.short	0x0064
        /*001c*/ 	.short	0x0082
	.zero		2


//--------------------- .nv.info                  --------------------------
	.section	.nv.info,"",@"SHT_CUDA_INFO"
	.align	4


	//----- nvinfo : EIATTR_REGCOUNT
	.align		4
        /*0000*/ 	.byte	0x04, 0x2f
        /*0002*/ 	.short	(.L_1 - .L_0)
	.align		4
.L_0:
        /*0004*/ 	.word	index@(_Z12kBlockCountsPKjiiPj)
        /*0008*/ 	.word	0x0000001e


	//----- nvinfo : EIATTR_FRAME_SIZE
	.align		4
.L_1:
        /*000c*/ 	.byte	0x04, 0x11
        /*000e*/ 	.short	(.L_3 - .L_2)
	.align		4
.L_2:
        /*0010*/ 	.word	index@(_Z12kBlockCountsPKjiiPj)
        /*0014*/ 	.word	0x00000000


	//----- nvinfo : EIATTR_REGCOUNT
	.align		4
.L_3:
        /*0018*/ 	.byte	0x04, 0x2f
        /*001a*/ 	.short	(.L_5 - .L_4)
	.align		4
.L_4:
        /*001c*/ 	.word	index@(_Z17kScatterCoarsenedPKjiiS0_Pj)
        /*0020*/ 	.word	0x00000020


	//----- nvinfo : EIATTR_FRAME_SIZE
	.align		4
.L_5:
        /*0024*/ 	.byte	0x04, 0x11
        /*0026*/ 	.short	(.L_7 - .L_6)
	.align		4
.L_6:
        /*0028*/ 	.word	index@(_Z17kScatterCoarsenedPKjiiS0_Pj)
        /*002c*/ 	.word	0x00000040


	//----- nvinfo : EIATTR_MIN_STACK_SIZE
	.align		4
.L_7:
        /*0030*/ 	.byte	0x04, 0x12
        /*0032*/ 	.short	(.L_9 - .L_8)
	.align		4
.L_8:
        /*0034*/ 	.word	index@(_Z17kScatterCoarsenedPKjiiS0_Pj)
        /*0038*/ 	.word	0x00000040


	//----- nvinfo : EIATTR_MIN_STACK_SIZE
	.align		4
.L_9:
        /*003c*/ 	.byte	0x04, 0x12
        /*003e*/ 	.short	(.L_11 - .L_10)
	.align		4
.L_10:
        /*0040*/ 	.word	index@(_Z12kBlockCountsPKjiiPj)
        /*0044*/ 	.word	0x00000000
.L_11:


//--------------------- .nv.compat                --------------------------
	.section	.nv.compat,"",@"SHT_CUDA_COMPAT_INFO"
	.align	4
        /*0000*/ 	.byte	0x02, 0x09, 0x00, 0x00, 0x02, 0x02, 0x01, 0x00, 0x02, 0x05, 0x05, 0x00, 0x03, 0x07, 0x01, 0x01
        /*0010*/ 	.byte	0x02, 0x03, 0x00, 0x00, 0x02, 0x06, 0x01, 0x00, 0x04, 0x0b, 0x08, 0x00, 0x09, 0x00, 0x00, 0x00
        /*0020*/ 	.byte	0x00, 0x00, 0x00, 0x00


//--------------------- .nv.info._Z17kScatterCoarsenedPKjiiS0_Pj --------------------------
	.section	.nv.info._Z17kScatterCoarsenedPKjiiS0_Pj,"",@"SHT_CUDA_INFO"
	.sectionflags	@""
	.align	4


	//----- nvinfo : EIATTR_CUDA_API_VERSION
	.align		4
        /*0000*/ 	.byte	0x04, 0x37
        /*0002*/ 	.short	(.L_13 - .L_12)
.L_12:
        /*0004*/ 	.word	0x00000082


	//----- nvinfo : EIATTR_KPARAM_INFO
	.align		4
.L_13:
        /*0008*/ 	.byte	0x04, 0x17
        /*000a*/ 	.short	(.L_15 - .L_14)
.L_14:
        /*000c*/ 	.word	0x00000000
        /*0010*/ 	.short	0x0004
        /*0012*/ 	.short	0x0018
        /*0014*/ 	.byte	0x00, 0xf5, 0x21, 0x00


	//----- nvinfo : EIATTR_KPARAM_INFO
	.align		4
.L_15:
        /*0018*/ 	.byte	0x04, 0x17
        /*001a*/ 	.short	(.L_17 - .L_16)
.L_16:
        /*001c*/ 	.word	0x00000000
        /*0020*/ 	.short	0x0003
        /*0022*/ 	.short	0x0010
        /*0024*/ 	.byte	0x00, 0xf5, 0x21, 0x00


	//----- nvinfo : EIATTR_KPARAM_INFO
	.align		4
.L_17:
        /*0028*/ 	.byte	0x04, 0x17
        /*002a*/ 	.short	(.L_19 - .L_18)
.L_18:
        /*002c*/ 	.word	0x00000000
        /*0030*/ 	.short	0x0002
        /*0032*/ 	.short	0x000c
        /*0034*/ 	.byte	0x00, 0xf0, 0x11, 0x00


	//----- nvinfo : EIATTR_KPARAM_INFO
	.align		4
.L_19:
        /*0038*/ 	.byte	0x04, 0x17
        /*003a*/ 	.short	(.L_21 - .L_20)
.L_20:
        /*003c*/ 	.word	0x00000000
        /*0040*/ 	.short	0x0001
        /*0042*/ 	.short	0x0008
        /*0044*/ 	.byte	0x00, 0xf0, 0x11, 0x00


	//----- nvinfo : EIATTR_KPARAM_INFO
	.align		4
.L_21:
        /*0048*/ 	.byte	0x04, 0x17
        /*004a*/ 	.short	(.L_23 - .L_22)
.L_22:
        /*004c*/ 	.word	0x00000000
        /*0050*/ 	.short	0x0000
        /*0052*/ 	.short	0x0000
        /*0054*/ 	.byte	0x00, 0xf5, 0x21, 0x00


	//----- nvinfo : EIATTR_SPARSE_MMA_MASK
	.align		4
.L_23:
        /*0058*/ 	.byte	0x03, 0x50
        /*005a*/ 	.short	0x0000


	//----- nvinfo : EIATTR_MAXREG_COUNT
	.align		4
        /*005c*/ 	.byte	0x03, 0x1b
        /*005e*/ 	.short	0x00ff


	//----- nvinfo : EIATTR_NUM_BARRIERS
	.align		4
        /*0060*/ 	.byte	0x02, 0x4c
        /*0062*/ 	.byte	0x01
	.zero		1


	//----- nvinfo : EIATTR_MERCURY_ISA_VERSION
	.align		4
        /*0064*/ 	.byte	0x03, 0x5f
        /*0066*/ 	.short	0x0101


	//----- nvinfo : EIATTR_VRC_CTA_INIT_COUNT
	.align		4
        /*0068*/ 	.byte	0x02, 0x4a
	.zero		1
	.zero		1


	//----- nvinfo : EIATTR_EXIT_INSTR_OFFSETS
	.align		4
        /*006c*/ 	.byte	0x04, 0x1c
        /*006e*/ 	.short	(.L_25 - .L_24)


	//   ....[0]....
.L_24:
        /*0070*/ 	.word	0x00001560


	//   ....[1]....
        /*0074*/ 	.word	0x000016c0


	//   ....[2]....
        /*0078*/ 	.word	0x000017f0


	//   ....[3]....
        /*007c*/ 	.word	0x000018e0


	//   ....[4]....
        /*0080*/ 	.word	0x000019c0


	//   ....[5]....
        /*0084*/ 	.word	0x00001ab0


	//   ....[6]....
        /*0088*/ 	.word	0x00001b90


	//   ....[7]....
        /*008c*/ 	.word	0x00001c70


	//   ....[8]....
        /*0090*/ 	.word	0x00001d20


	//----- nvinfo : EIATTR_CBANK_PARAM_SIZE
	.align		4
.L_25:
        /*0094*/ 	.byte	0x03, 0x19
        /*0096*/ 	.short	0x0020


	//----- nvinfo : EIATTR_PARAM_CBANK
	.align		4
        /*0098*/ 	.byte	0x04, 0x0a
        /*009a*/ 	.short	(.L_27 - .L_26)
	.align		4
.L_26:
        /*009c*/ 	.word	index@(.nv.constant0._Z17kScatterCoarsenedPKjiiS0_Pj)
        /*00a0*/ 	.short	0x0380
        /*00a2*/ 	.short	0x0020


	//----- nvinfo : EIATTR_SW_WAR
	.align		4
.L_27:
        /*00a4*/ 	.byte	0x04, 0x36
        /*00a6*/ 	.short	(.L_29 - .L_28)
.L_28:
        /*00a8*/ 	.word	0x00000008
.L_29:


//--------------------- .nv.info._Z12kBlockCountsPKjiiPj --------------------------
	.section	.nv.info._Z12kBlockCountsPKjiiPj,"",@"SHT_CUDA_INFO"
	.sectionflags	@""
	.align	4


	//----- nvinfo : EIATTR_CUDA_API_VERSION
	.align		4
        /*0000*/ 	.byte	0x04, 0x37
        /*0002*/ 	.short	(.L_31 - .L_30)
.L_30:
        /*0004*/ 	.word	0x00000082


	//----- nvinfo : EIATTR_KPARAM_INFO
	.align		4
.L_31:
        /*0008*/ 	.byte	0x04, 0x17
        /*000a*/ 	.short	(.L_33 - .L_32)
.L_32:
        /*000c*/ 	.word	0x00000000
        /*0010*/ 	.short	0x0003
        /*0012*/ 	.short	0x0010
        /*0014*/ 	.byte	0x00, 0xf5, 0x21, 0x00


	//----- nvinfo : EIATTR_KPARAM_INFO
	.align		4
.L_33:
        /*0018*/ 	.byte	0x04, 0x17
        /*001a*/ 	.short	(.L_35 - .L_34)
.L_34:
        /*001c*/ 	.word	0x00000000
        /*0020*/ 	.short	0x0002
        /*0022*/ 	.short	0x000c
        /*0024*/ 	.byte	0x00, 0xf0, 0x11, 0x00


	//----- nvinfo : EIATTR_KPARAM_INFO
	.align		4
.L_35:
        /*0028*/ 	.byte	0x04, 0x17
        /*002a*/ 	.short	(.L_37 - .L_36)
.L_36:
        /*002c*/ 	.word	0x00000000
        /*0030*/ 	.short	0x0001
        /*0032*/ 	.short	0x0008
        /*0034*/ 	.byte	0x00, 0xf0, 0x11, 0x00


	//----- nvinfo : EIATTR_KPARAM_INFO
	.align		4
.L_37:
        /*0038*/ 	.byte	0x04, 0x17
        /*003a*/ 	.short	(.L_39 - .L_38)
.L_38:
        /*003c*/ 	.word	0x00000000
        /*0040*/ 	.short	0x0000
        /*0042*/ 	.short	0x0000
        /*0044*/ 	.byte	0x00, 0xf5, 0x21, 0x00


	//----- nvinfo : EIATTR_SPARSE_MMA_MASK
	.align		4
.L_39:
        /*0048*/ 	.byte	0x03, 0x50
        /*004a*/ 	.short	0x0000


	//----- nvinfo : EIATTR_MAXREG_COUNT
	.align		4
        /*004c*/ 	.byte	0x03, 0x1b
        /*004e*/ 	.short	0x00ff


	//----- nvinfo : EIATTR_NUM_BARRIERS
	.align		4
        /*0050*/ 	.byte	0x02, 0x4c
        /*0052*/ 	.byte	0x01
	.zero		1


	//----- nvinfo : EIATTR_MERCURY_ISA_VERSION
	.align		4
        /*0054*/ 	.byte	0x03, 0x5f
        /*0056*/ 	.short	0x0101


	//----- nvinfo : EIATTR_UNUSED_LOAD_BYTE_OFFSET
	.align		4
        /*0058*/ 	.byte	0x04, 0x44
        /*005a*/ 	.short	(.L_41 - .L_40)


	//   ....[0]....
.L_40:
        /*005c*/ 	.word	0x00000b70
        /*0060*/ 	.word	0x00000fff


	//----- nvinfo : EIATTR_VRC_CTA_INIT_COUNT
	.align		4
.L_41:
        /*0064*/ 	.byte	0x02, 0x4a
	.zero		1
	.zero		1


	//----- nvinfo : EIATTR_EXIT_INSTR_OFFSETS
	.align		4
        /*0068*/ 	.byte	0x04, 0x1c
        /*006a*/ 	.short	(.L_43 - .L_42)


	//   ....[0]....
.L_42:
        /*006c*/ 	.word	0x000007b0


	//   ....[1]....
        /*0070*/ 	.word	0x00000c40


	//----- nvinfo : EIATTR_CRS_STACK_SIZE
	.align		4
.L_43:
        /*0074*/ 	.byte	0x04, 0x1e
        /*0076*/ 	.short	(.L_45 - .L_44)
.L_44:
        /*0078*/ 	.word	0x00000000


	//----- nvinfo : EIATTR_CBANK_PARAM_SIZE
	.align		4
.L_45:
        /*007c*/ 	.byte	0x03, 0x19
        /*007e*/ 	.short	0x0018


	//----- nvinfo : EIATTR_PARAM_CBANK
	.align		4
        /*0080*/ 	.byte	0x04, 0x0a
        /*0082*/ 	.short	(.L_47 - .L_46)
	.align		4
.L_46:
        /*0084*/ 	.word	index@(.nv.constant0._Z12kBlockCountsPKjiiPj)
        /*0088*/ 	.short	0x0380
        /*008a*/ 	.short	0x0018


	//----- nvinfo : EIATTR_SW_WAR
	.align		4
.L_47:
        /*008c*/ 	.byte	0x04, 0x36
        /*008e*/ 	.short	(.L_49 - .L_48)
.L_48:
        /*0090*/ 	.word	0x00000008
.L_49:


//--------------------- .nv.callgraph             --------------------------
	.section	.nv.callgraph,"",@"SHT_CUDA_CALLGRAPH"
	.align	4
	.sectionentsize	8
	.align		4
        /*0000*/ 	.word	0x00000000
	.align		4
        /*0004*/ 	.word	0xffffffff
	.align		4
        /*0008*/ 	.word	0x00000000
	.align		4
        /*000c*/ 	.word	0xfffffffe
	.align		4
        /*0010*/ 	.word	0x00000000
	.align		4
        /*0014*/ 	.word	0xfffffffd
	.align		4
        /*0018*/ 	.word	0x00000000
	.align		4
        /*001c*/ 	.word	0xfffffffc


//--------------------- .text._Z17kScatterCoarsenedPKjiiS0_Pj --------------------------
	.section	.text._Z17kScatterCoarsenedPKjiiS0_Pj,"ax",@progbits
	.align	128
        .global         _Z17kScatterCoarsenedPKjiiS0_Pj
        .type           _Z17kScatterCoarsenedPKjiiS0_Pj,@function
        .size           _Z17kScatterCoarsenedPKjiiS0_Pj,(.L_x_12 - _Z17kScatterCoarsenedPKjiiS0_Pj)
        .other          _Z17kScatterCoarsenedPKjiiS0_Pj,@"STO_CUDA_ENTRY STV_DEFAULT"
_Z17kScatterCoarsenedPKjiiS0_Pj:
.text._Z17kScatterCoarsenedPKjiiS0_Pj:
[----:B------:R-:W0:Y:S01]  /*0000*/  LDC R1, c[0x0][0x37c] ;  /* 0x0000df00ff017b82 */ /* 0x000e220000000800 */
[----:B------:R-:W1:Y:S07]  /*0010*/  S2R R7, SR_TID.X ;  /* 0x0000000000077919 */ /* 0x000e6e0000002100 */
[----:B------:R-:W1:Y:S01]  /*0020*/  S2UR UR4, SR_CTAID.X ;  /* 0x00000000000479c3 */ /* 0x000e620000002500 */
[----:B------:R-:W2:Y:S01]  /*0030*/  LDCU UR6, c[0x0][0x388] ;  /* 0x00007100ff0677ac */ /* 0x000ea20008000800 */
[----:B0-----:R-:W-:Y:S01]  /*0040*/  VIADD R1, R1, 0xffffffc0 ;  /* 0xffffffc001017836 */ /* 0x001fe20000000000 */
[----:B------:R-:W0:Y:S05]  /*0050*/  LDCU.64 UR8, c[0x0][0x358] ;  /* 0x00006b00ff0877ac */ /* 0x000e2a0008000a00 */
[----:B------:R-:W1:Y:S01]  /*0060*/  LDC R24, c[0x0][0x360] ;  /* 0x0000d800ff187b82 */ /* 0x000e620000000800 */
[----:B------:R-:W3:Y:S07]  /*0070*/  LDCU UR7, c[0x0][0x388] ;  /* 0x00007100ff0777ac */ /* 0x000eee0008000800 */
[----:B------:R-:W4:Y:S01]  /*0080*/  LDC.64 R2, c[0x0][0x380] ;  /* 0x0000e000ff027b82 */ /* 0x000f220000000a00 */
[----:B-1----:R-:W-:-:S04]  /*0090*/  IMAD R5, R24, UR4, R7 ;  /* 0x0000000418057c24 */ /* 0x002fc8000f8e0207 */
[----:B------:R-:W-:-:S04]  /*00a0*/  IMAD.SHL.U32 R5, R5, 0x8, RZ ;  /* 0x0000000805057824 */ /* 0x000fc800078e00ff */
[C---:B----4-:R-:W-:Y:S01]  /*00b0*/  IMAD.WIDE R2, R5.reuse, 0x4, R2 ;  /* 0x0000000405027825 */ /* 0x050fe200078e0202 */
[----:B--2---:R-:W-:-:S13]  /*00c0*/  ISETP.GE.AND P0, PT, R5, UR6, PT ;  /* 0x0000000605007c0c */ /* 0x004fda000bf06270 */
[----:B0-----:R-:W2:Y:S01]  /*00d0*/  @!P0 LDG.E.CONSTANT R29, desc[UR8][R2.64] ;  /* 0x00000008021d8981 */ /* 0x001ea2000c1e9900 */
[----:B------:R-:W-:Y:S01]  /*00e0*/  VIADD R4, R5, 0x1 ;  /* 0x0000000105047836 */ /* 0x000fe20000000000 */
[----:B------:R-:W0:Y:S04]  /*00f0*/  S2UR UR5, SR_CgaCtaId ;  /* 0x00000000000579c3 */ /* 0x000e280000008800 */
[----:B------:R-:W-:-:S04]  /*0100*/  ISETP.GE.AND P1, PT, R4, UR6, PT ;  /* 0x0000000604007c0c */ /* 0x000fc8000bf26270 */
[----:B------:R-:W2:Y:S09]  /*0110*/  @!P0 LDC R26, c[0x0][0x38c] ;  /* 0x0000e300ff1a8b82 */ /* 0x000eb20000000800 */
[----:B------:R-:W4:Y:S01]  /*0120*/  @!P1 LDG.E.CONSTANT R27, desc[UR8][R2.64+0x4] ;  /* 0x00000408021b9981 */ /* 0x000f22000c1e9900 */
[----:B------:R-:W-:Y:S01]  /*0130*/  UMOV UR4, 0x400 ;  /* 0x0000040000047882 */ /* 0x000fe20000000000 */
[----:B------:R-:W4:Y:S01]  /*0140*/  @!P1 LDC R28, c[0x0][0x38c] ;  /* 0x0000e300ff1c9b82 */ /* 0x000f220000000800 */
[----:B------:R-:W-:Y:S01]  /*0150*/  ISETP.GE.U32.AND P3, PT, R24, 0x2, PT ;  /* 0x000000021800780c */ /* 0x000fe20003f66070 */
[----:B0-----:R-:W-:-:S06]  /*0160*/  ULEA UR4, UR5, UR4, 0x18 ;  /* 0x0000000405047291 */ /* 0x001fcc000f8ec0ff */
[----:B------:R-:W-:-:S05]  /*0170*/  LEA R23, R7, UR4, 0x2 ;  /* 0x0000000407177c11 */ /* 0x000fca000f8e10ff */
[----:B------:R-:W-:Y:S04]  /*0180*/  STS [R23], RZ ;  /* 0x000000ff17007388 */ /* 0x000fe80000000800 */
[----:B------:R-:W-:Y:S04]  /*0190*/  STS [R23+0x400], RZ ;  /* 0x000400ff17007388 */ /* 0x000fe80000000800 */
        /* <DEDUP_REMOVED lines=13> */
[----:B------:R-:W-:Y:S01]  /*0270*/  STS [R23+0x3c00], RZ ;  /* 0x003c00ff17007388 */ /* 0x000fe20000000800 */
[----:B--2---:R-:W-:-:S04]  /*0280*/  @!P0 SHF.R.U32.HI R9, RZ, R26, R29 ;  /* 0x0000001aff098219 */ /* 0x004fc8000001161d */
[----:B------:R-:W-:-:S04]  /*0290*/  @!P0 SHF.L.U32 R13, R9, 0xa, RZ ;  /* 0x0000000a090d8819 */ /* 0x000fc800000006ff */
[----:B------:R-:W-:-:S05]  /*02a0*/  @!P0 LOP3.LUT R26, R13, 0x3c00, RZ, 0xc0, !PT ;  /* 0x00003c000d1a8812 */ /* 0x000fca00078ec0ff */
[----:B------:R-:W-:Y:S01]  /*02b0*/  @!P0 IMAD.IADD R26, R23, 0x1, R26 ;  /* 0x00000001171a8824 */ /* 0x000fe200078e021a */
[----:B------:R-:W-:Y:S06]  /*02c0*/  BAR.SYNC.DEFER_BLOCKING 0x0 ;  /* 0x0000000000007b1d */ /* 0x000fec0000010000 */
[----:B------:R-:W0:Y:S02]  /*02d0*/  @!P0 LDS R13, [R26] ;  /* 0x000000001a0d8984 */ /* 0x000e240000000800 */
[----:B0-----:R-:W-:Y:S01]  /*02e0*/  @!P0 VIADD R19, R13, 0x1 ;  /* 0x000000010d138836 */ /* 0x001fe20000000000 */
[----:B----4-:R-:W-:-:S04]  /*02f0*/  @!P1 SHF.R.U32.HI R13, RZ, R28, R27 ;  /* 0x0000001cff0d9219 */ /* 0x010fc8000001161b */
[----:B------:R-:W-:Y:S01]  /*0300*/  @!P0 STS [R26], R19 ;  /* 0x000000131a008388 */ /* 0x000fe20000000800 */
[----:B------:R-:W-:-:S05]  /*0310*/  @!P1 IMAD.SHL.U32 R25, R13, 0x400, RZ ;  /* 0x000004000d199824 */ /* 0x000fca00078e00ff */
[----:B------:R-:W-:-:S04]  /*0320*/  @!P1 LOP3.LUT R28, R25, 0x3c00, RZ, 0xc0, !PT ;  /* 0x00003c00191c9812 */ /* 0x000fc800078ec0ff */
[----:B------:R-:W-:-:S05]  /*0330*/  @!P1 IADD3 R28, PT, PT, R23, R28, RZ ;  /* 0x0000001c171c9210 */ /* 0x000fca0007ffe0ff */
[----:B------:R-:W0:Y:S02]  /*0340*/  @!P1 LDS R24, [R28] ;  /* 0x000000001c189984 */ /* 0x000e240000000800 */
[----:B0-----:R-:W-:Y:S02]  /*0350*/  @!P1 VIADD R25, R24, 0x1 ;  /* 0x0000000118199836 */ /* 0x001fe40000000000 */
[----:B------:R-:W-:Y:S01]  /*0360*/  VIADD R24, R5, 0x2 ;  /* 0x0000000205187836 */ /* 0x000fe20000000000 */
[----:B------:R-:W-:Y:S02]  /*0370*/  @!P0 LOP3.LUT R6, R9, 0xf, RZ, 0xc0, !PT ;  /* 0x0000000f09068812 */ /* 0x000fe400078ec0ff */
[----:B------:R-:W-:Y:S02]  /*0380*/  @!P1 STS [R28], R25 ;  /* 0x000000191c009388 */ /* 0x000fe40000000800 */
[----:B------:R-:W-:-:S13]  /*0390*/  ISETP.GE.AND P2, PT, R24, UR6, PT ;  /* 0x0000000618007c0c */ /* 0x000fda000bf46270 */
[----:B------:R-:W2:Y:S01]  /*03a0*/  @!P2 LDG.E.CONSTANT R21, desc[UR8][R2.64+0x8] ;  /* 0x000008080215a981 */ /* 0x000ea2000c1e9900 */
[----:B------:R-:W2:Y:S01]  /*03b0*/  @!P2 LDC R24, c[0x0][0x38c] ;  /* 0x0000e300ff18ab82 */ /* 0x000ea20000000800 */
[----:B------:R-:W-:Y:S02]  /*03c0*/  @!P1 LOP3.LUT R22, R13, 0xf, RZ, 0xc0, !PT ;  /* 0x0000000f0d169812 */ /* 0x000fe400078ec0ff */
[----:B--2---:R-:W-:-:S05]  /*03d0*/  @!P2 SHF.R.U32.HI R24, RZ, R24, R21 ;  /* 0x00000018ff18a219 */ /* 0x004fca0000011615 */
[----:B------:R-:W-:-:S05]  /*03e0*/  @!P2 IMAD.SHL.U32 R19, R24, 0x400, RZ ;  /* 0x000004001813a824 */ /* 0x000fca00078e00ff */
[----:B------:R-:W-:-:S04]  /*03f0*/  @!P2 LOP3.LUT R26, R19, 0x3c00, RZ, 0xc0, !PT ;  /* 0x00003c00131aa812 */ /* 0x000fc800078ec0ff */
[----:B------:R-:W-:-:S05]  /*0400*/  @!P2 IADD3 R26, PT, PT, R23, R26, RZ ;  /* 0x0000001a171aa210 */ /* 0x000fca0007ffe0ff */
[----:B------:R-:W0:Y:S02]  /*0410*/  @!P2 LDS R9, [R26] ;  /* 0x000000001a09a984 */ /* 0x000e240000000800 */
[----:B0-----:R-:W-:Y:S02]  /*0420*/  @!P2 VIADD R19, R9, 0x1 ;  /* 0x000000010913a836 */ /* 0x001fe40000000000 */
[----:B------:R-:W-:-:S03]  /*0430*/  VIADD R9, R5, 0x3 ;  /* 0x0000000305097836 */ /* 0x000fc60000000000 */
[----:B------:R0:W-:Y:S02]  /*0440*/  @!P2 STS [R26], R19 ;  /* 0x000000131a00a388 */ /* 0x0001e40000000800 */
[----:B------:R-:W-:-:S13]  /*0450*/  ISETP.GE.AND P0, PT, R9, UR6, PT ;  /* 0x0000000609007c0c */ /* 0x000fda000bf06270 */
[----:B------:R-:W2:Y:S01]  /*0460*/  @!P0 LDG.E.CONSTANT R20, desc[UR8][R2.64+0xc] ;  /* 0x00000c0802148981 */ /* 0x000ea2000c1e9900 */
[----:B0-----:R-:W-:Y:S01]  /*0470*/  VIADD R19, R5, 0x4 ;  /* 0x0000000405137836 */ /* 0x001fe20000000000 */
[----:B------:R-:W2:Y:S04]  /*0480*/  @!P0 LDC R9, c[0x0][0x38c] ;  /* 0x0000e300ff098b82 */ /* 0x000ea80000000800 */
[----:B------:R-:W-:-:S13]  /*0490*/  ISETP.GE.AND P1, PT, R19, UR6, PT ;  /* 0x0000000613007c0c */ /* 0x000fda000bf26270 */
[----:B------:R-:W4:Y:S01]  /*04a0*/  @!P1 LDG.E.CONSTANT R18, desc[UR8][R2.64+0x10] ;  /* 0x0000100802129981 */ /* 0x000f22000c1e9900 */
[----:B------:R-:W-:Y:S02]  /*04b0*/  @!P2 LOP3.LUT R17, R24, 0xf, RZ, 0xc0, !PT ;  /* 0x0000000f1811a812 */ /* 0x000fe400078ec0ff */
[----:B--2---:R-:W-:-:S05]  /*04c0*/  @!P0 SHF.R.U32.HI R9, RZ, R9, R20 ;  /* 0x00000009ff098219 */ /* 0x004fca0000011614 */
[----:B------:R-:W-:-:S05]  /*04d0*/  @!P0 IMAD.SHL.U32 R25, R9, 0x400, RZ ;  /* 0x0000040009198824 */ /* 0x000fca00078e00ff */
[----:B------:R-:W-:-:S04]  /*04e0*/  @!P0 LOP3.LUT R28, R25, 0x3c00, RZ, 0xc0, !PT ;  /* 0x00003c00191c8812 */ /* 0x000fc800078ec0ff */
[----:B------:R-:W-:-:S05]  /*04f0*/  @!P0 IADD3 R28, PT, PT, R23, R28, RZ ;  /* 0x0000001c171c8210 */ /* 0x000fca0007ffe0ff */
[----:B------:R-:W0:Y:S02]  /*0500*/  @!P0 LDS R13, [R28] ;  /* 0x000000001c0d8984 */ /* 0x000e240000000800 */
[----:B0-----:R-:W-:Y:S02]  /*0510*/  @!P0 VIADD R25, R13, 0x1 ;  /* 0x000000010d198836 */ /* 0x001fe40000000000 */
[----:B------:R-:W4:Y:S01]  /*0520*/  @!P1 LDC R13, c[0x0][0x38c] ;  /* 0x0000e300ff0d9b82 */ /* 0x000f220000000800 */
[----:B------:R-:W-:Y:S02]  /*0530*/  @!P0 LOP3.LUT R16, R9, 0xf, RZ, 0xc0, !PT ;  /* 0x0000000f09108812 */ /* 0x000fe400078ec0ff */
[----:B------:R-:W-:Y:S01]  /*0540*/  @!P0 STS [R28], R25 ;  /* 0x000000191c008388 */ /* 0x000fe20000000800 */
[----:B----4-:R-:W-:-:S05]  /*0550*/  @!P1 SHF.R.U32.HI R13, RZ, R13, R18 ;  /* 0x0000000dff0d9219 */ /* 0x010fca0000011612 */
[----:B------:R-:W-:-:S05]  /*0560*/  @!P1 IMAD.SHL.U32 R24, R13, 0x400, RZ ;  /* 0x000004000d189824 */ /* 0x000fca00078e00ff */
[----:B------:R-:W-:-:S04]  /*0570*/  @!P1 LOP3.LUT R24, R24, 0x3c00, RZ, 0xc0, !PT ;  /* 0x00003c0018189812 */ /* 0x000fc800078ec0ff */
[----:B------:R-:W-:-:S05]  /*0580*/  @!P1 IADD3 R24, PT, PT, R23, R24, RZ ;  /* 0x0000001817189210 */ /* 0x000fca0007ffe0ff */
[----:B------:R-:W0:Y:S02]  /*0590*/  @!P1 LDS R9, [R24] ;  /* 0x0000000018099984 */ /* 0x000e240000000800 */
[----:B0-----:R-:W-:Y:S02]  /*05a0*/  @!P1 VIADD R25, R9, 0x1 ;  /* 0x0000000109199836 */ /* 0x001fe40000000000 */
[----:B------:R-:W-:-:S05]  /*05b0*/  VIADD R9, R5, 0x5 ;  /* 0x0000000505097836 */ /* 0x000fca0000000000 */
[----:B------:R-:W-:-:S13]  /*05c0*/  ISETP.GE.AND P0, PT, R9, UR6, PT ;  /* 0x0000000609007c0c */ /* 0x000fda000bf06270 */
[----:B------:R-:W2:Y:S01]  /*05d0*/  @!P0 LDG.E.CONSTANT R15, desc[UR8][R2.64+0x14] ;  /* 0x00001408020f8981 */ /* 0x000ea2000c1e9900 */
[----:B------:R-:W2:Y:S01]  /*05e0*/  @!P0 LDC R26, c[0x0][0x38c] ;  /* 0x0000e300ff1a8b82 */ /* 0x000ea20000000800 */
[----:B------:R-:W-:Y:S02]  /*05f0*/  @!P1 LOP3.LUT R14, R13, 0xf, RZ, 0xc0, !PT ;  /* 0x0000000f0d0e9812 */ /* 0x000fe400078ec0ff */
[----:B------:R-:W-:Y:S01]  /*0600*/  @!P1 STS [R24], R25 ;  /* 0x0000001918009388 */ /* 0x000fe20000000800 */
[----:B--2---:R-:W-:-:S05]  /*0610*/  @!P0 SHF.R.U32.HI R9, RZ, R26, R15 ;  /* 0x0000001aff098219 */ /* 0x004fca000001160f */
        /* <DEDUP_REMOVED lines=19> */
[----:B------:R0:W2:Y:S01]  /*0750*/  @!P4 LDG.E.CONSTANT R8, desc[UR8][R2.64+0x1c] ;  /* 0x00001c080208c981 */ /* 0x0000a2000c1e9900 */
[----:B------:R-:W2:Y:S01]  /*0760*/  @!P4 LDC R25, c[0x0][0x38c] ;  /* 0x0000e300ff19cb82 */ /* 0x000ea20000000800 */
[----:B------:R-:W-:Y:S02]  /*0770*/  @!P1 LOP3.LUT R10, R24, 0xf, RZ, 0xc0, !PT ;  /* 0x0000000f180a9812 */ /* 0x000fe400078ec0ff */
[----:B------:R1:W-:Y:S05]  /*0780*/  @!P1 STS [R28], R26 ;  /* 0x0000001a1c009388 */ /* 0x0003ea0000000800 */
[----:B------:R-:W4:Y:S01]  /*0790*/  S2UR UR6, SR_CgaCtaId ;  /* 0x00000000000679c3 */ /* 0x000f220000008800 */
[----:B0-----:R-:W-:-:S02]  /*07a0*/  VIADD R3, R5, 0x3 ;  /* 0x0000000305037836 */ /* 0x001fc40000000000 */
[----:B-1----:R-:W-:Y:S01]  /*07b0*/  VIADD R26, R5, 0x5 ;  /* 0x00000005051a7836 */ /* 0x002fe20000000000 */
[----:B------:R-:W-:Y:S02]  /*07c0*/  UMOV UR5, 0x400 ;  /* 0x0000040000057882 */ /* 0x000fe40000000000 */
[----:B---3--:R-:W-:Y:S01]  /*07d0*/  ISETP.GE.AND P1, PT, R3, UR7, PT ;  /* 0x0000000703007c0c */ /* 0x008fe2000bf26270 */
[----:B------:R-:W-:Y:S01]  /*07e0*/  VIADD R3, R5, 0x2 ;  /* 0x0000000205037836 */ /* 0x000fe20000000000 */
[----:B------:R-:W-:-:S04]  /*07f0*/  ISETP.GE.AND P0, PT, R26, UR7, PT ;  /* 0x000000071a007c0c */ /* 0x000fc8000bf06270 */
[----:B------:R-:W-:Y:S01]  /*0800*/  ISETP.GE.AND P2, PT, R3, UR7, PT ;  /* 0x0000000703007c0c */ /* 0x000fe2000bf46270 */
[----:B----4-:R-:W-:Y:S01]  /*0810*/  ULEA UR5, UR6, UR5, 0x18 ;  /* 0x0000000506057291 */ /* 0x010fe2000f8ec0ff */
[----:B--2---:R-:W-:-:S05]  /*0820*/  @!P4 SHF.R.U32.HI R24, RZ, R25, R8 ;  /* 0x00000019ff18c219 */ /* 0x004fca0000011608 */
[----:B------:R-:W-:-:S05]  /*0830*/  @!P4 IMAD.SHL.U32 R25, R24, 0x400, RZ ;  /* 0x000004001819c824 */ /* 0x000fca00078e00ff */
[----:B------:R-:W-:-:S04]  /*0840*/  @!P4 LOP3.LUT R25, R25, 0x3c00, RZ, 0xc0, !PT ;  /* 0x00003c001919c812 */ /* 0x000fc800078ec0ff */
[----:B------:R-:W-:-:S05]  /*0850*/  @!P4 IADD3 R25, PT, PT, R23, R25, RZ ;  /* 0x000000191719c210 */ /* 0x000fca0007ffe0ff */
[----:B------:R-:W0:Y:S01]  /*0860*/  @!P4 LDS R2, [R25] ;  /* 0x000000001902c984 */ /* 0x000e220000000800 */
[----:B------:R-:W-:Y:S02]  /*0870*/  @!P4 LOP3.LUT R0, R24, 0xf, RZ, 0xc0, !PT ;  /* 0x0000000f1800c812 */ /* 0x000fe400078ec0ff */
[----:B0-----:R-:W-:Y:S02]  /*0880*/  @!P4 IADD3 R26, PT, PT, R2, 0x1, RZ ;  /* 0x00000001021ac810 */ /* 0x001fe40007ffe0ff */
[----:B------:R-:W-:-:S03]  /*0890*/  LEA R2, R7, UR5, 0x2 ;  /* 0x0000000507027c11 */ /* 0x000fc6000f8e10ff */
[----:B------:R0:W-:Y:S01]  /*08a0*/  @!P4 STS [R25], R26 ;  /* 0x0000001a1900c388 */ /* 0x0001e20000000800 */
[----:B------:R-:W-:Y:S06]  /*08b0*/  BAR.SYNC.DEFER_BLOCKING 0x0 ;  /* 0x0000000000007b1d */ /* 0x000fec0000010000 */
[----:B------:R-:W-:Y:S05]  /*08c0*/  @!P3 BRA `(.L_x_0) ;  /* 0x0000000400e0b947 */ /* 0x000fea0003800000 */
[----:B------:R-:W-:-:S05]  /*08d0*/  UMOV UR5, 0x1 ;  /* 0x0000000100057882 */ /* 0x000fca0000000000 */
.L_x_1:
[C---:B------:R-:W-:Y:S01]  /*08e0*/  ISETP.GE.AND P3, PT, R7.reuse, UR5, PT ;  /* 0x0000000507007c0c */ /* 0x040fe2000bf66270 */
[----:B------:R-:W-:Y:S01]  /*08f0*/  VIADD R3, R7, -UR5 ;  /* 0x8000000507037c36 */ /* 0x000fe20008000000 */
[----:B-1----:R-:W1:Y:S01]  /*0900*/  LDCU UR6, c[0x0][0x360] ;  /* 0x00006c00ff0677ac */ /* 0x002e620008000800 */
[----:B------:R-:W-:-:S03]  /*0910*/  IMAD.MOV.U32 R24, RZ, RZ, RZ ;  /* 0x000000ffff187224 */ /* 0x000fc600078e00ff */
[----:B------:R-:W-:Y:S01]  /*0920*/  LEA R3, R3, UR4, 0x2 ;  /* 0x0000000403037c11 */ /* 0x000fe2000f8e10ff */
[----:B------:R-:W-:-:S06]  /*0930*/  USHF.L.U32 UR5, UR5, 0x1, URZ ;  /* 0x0000000105057899 */ /* 0x000fcc00080006ff */
[----:B------:R-:W-:Y:S01]  /*0940*/  @P3 LDS R24, [R3] ;  /* 0x0000000003183984 */ /* 0x000fe20000000800 */
[----:B------:R-:W-:Y:S01]  /*0950*/  BAR.SYNC.DEFER_BLOCKING 0x0 ;  /* 0x0000000000007b1d */ /* 0x000fe20000010000 */
[----:B-1----:R-:W-:-:S05]  /*0960*/  UISETP.GE.U32.AND UP0, UPT, UR5, UR6, UPT ;  /* 0x000000060500728c */ /* 0x002fca000bf06070 */
[----:B0-----:R-:W0:Y:S02]  /*0970*/  LDS R25, [R23] ;  /* 0x0000000017197984 */ /* 0x001e240000000800 */
[----:B0-----:R-:W-:Y:S02]  /*0980*/  IMAD.IADD R24, R25, 0x1, R24 ;  /* 0x0000000119187824 */ /* 0x001fe400078e0218 */
[----:B------:R-:W-:-:S03]  /*0990*/  HFMA2 R25, -RZ, RZ, 0, 0 ;  /* 0x00000000ff197431 */ /* 0x000fc600000001ff */
[----:B------:R-:W-:Y:S01]  /*09a0*/  STS [R23], R24 ;  /* 0x0000001817007388 */ /* 0x000fe20000000800 */
[----:B------:R-:W-:Y:S06]  /*09b0*/  BAR.SYNC.DEFER_BLOCKING 0x0 ;  /* 0x0000000000007b1d */ /* 0x000fec0000010000 */
[----:B------:R-:W-:Y:S02]  /*09c0*/  @P3 LDS R25, [R3+0x400] ;  /* 0x0004000003193984 */ /* 0x000fe40000000800 */
[----:B------:R-:W-:Y:S06]  /*09d0*/  BAR.SYNC.DEFER_BLOCKING 0x0 ;  /* 0x0000000000007b1d */ /* 0x000fec0000010000 */
[----:B------:R-:W0:Y:S02]  /*09e0*/  LDS R26, [R23+0x400] ;  /* 0x00040000171a7984 */ /* 0x000e240000000800 */
[----:B0-----:R-:W-:-:S02]  /*09f0*/  IMAD.IADD R26, R26, 0x1, R25 ;  /* 0x000000011a1a7824 */ /* 0x001fc400078e0219 */
[----:B------:R-:W-:-:S03]  /*0a00*/  IMAD.MOV.U32 R25, RZ, RZ, RZ ;  /* 0x000000ffff197224 */ /* 0x000fc600078e00ff */
[----:B------:R-:W-:Y:S01]  /*0a10*/  STS [R23+0x400], R26 ;  /* 0x0004001a17007388 */ /* 0x000fe20000000800 */
[----:B------:R-:W-:Y:S06]  /*0a20*/  BAR.SYNC.DEFER_BLOCKING 0x0 ;  /* 0x0000000000007b1d */ /* 0x000fec0000010000 */
[----:B------:R-:W-:Y:S02]  /*0a30*/  @P3 LDS R25, [R3+0x800] ;  /* 0x0008000003193984 */ /* 0x000fe40000000800 */
[----:B------:R-:W-:Y:S06]  /*0a40*/  BAR.SYNC.DEFER_BLOCKING 0x0 ;  /* 0x0000000000007b1d */ /* 0x000fec0000010000 */
[----:B------:R-:W0:Y:S02]  /*0a50*/  LDS R24, [R23+0x800] ;  /* 0x0008000017187984 */ /* 0x000e240000000800 */
[----:B0-----:R-:W-:Y:S01]  /*0a60*/  IMAD.IADD R24, R24, 0x1, R25 ;  /* 0x0000000118187824 */ /* 0x001fe200078e0219 */
[----:B------:R-:W-:-:S04]  /*0a70*/  MOV R25, RZ ;  /* 0x000000ff00197202 */ /* 0x000fc80000000f00 */
[----:B------:R-:W-:Y:S01]  /*0a80*/  STS [R23+0x800], R24 ;  /* 0x0008001817007388 */ /* 0x000fe20000000800 */
        /* <DEDUP_REMOVED lines=11> */
[----:B0-----:R-:W-:-:S02]  /*0b40*/  IMAD.IADD R24, R24, 0x1, R25 ;  /* 0x0000000118187824 */ /* 0x001fc400078e0219 */
[----:B------:R-:W-:-:S03]  /*0b50*/  HFMA2 R25, -RZ, RZ, 0, 0 ;  /* 0x00000000ff197431 */ /* 0x000fc600000001ff */
        /* <DEDUP_REMOVED lines=75> */
[----:B0-----:R-:W-:-:S05]  /*1010*/  IMAD.IADD R26, R26, 0x1, R25 ;  /* 0x000000011a1a7824 */ /* 0x001fca00078e0219 */
[----:B------:R1:W-:Y:S01]  /*1020*/  STS [R23+0x3c00], R26 ;  /* 0x003c001a17007388 */ /* 0x0003e20000000800 */
[----:B------:R-:W-:Y:S06]  /*1030*/  BAR.SYNC.DEFER_BLOCKING 0x0 ;  /* 0x0000000000007b1d */ /* 0x000fec0000010000 */
[----:B------:R-:W-:Y:S05]  /*1040*/  BRA.U !UP0, `(.L_x_1) ;  /* 0xfffffff908247547 */ /* 0x000fea000b83ffff */
.L_x_0:
[----:B------:R-:W-:Y:S01]  /*1050*/  ISETP.GE.AND P5, PT, R13, UR7, PT ;  /* 0x000000070d007c0c */ /* 0x000fe2000bfa6270 */
[----:B------:R-:W-:Y:S01]  /*1060*/  VIADD R2, R2, 0x400 ;  /* 0x0000040002027836 */ /* 0x000fe20000000000 */
[----:B------:R-:W-:Y:S01]  /*1070*/  ISETP.GE.AND P6, PT, R9, UR7, PT ;  /* 0x0000000709007c0c */ /* 0x000fe2000bfc6270 */
[----:B------:R-:W-:Y:S01]  /*1080*/  IMAD.MOV R3, RZ, RZ, -R6 ;  /* 0x000000ffff037224 */ /* 0x000fe200078e0a06 */
[----:B01----:R-:W-:Y:S01]  /*1090*/  P2R R26, PR, RZ, 0x20 ;  /* 0x00000020ff1a7803 */ /* 0x003fe20000000000 */
[----:B------:R-:W-:Y:S01]  /*10a0*/  UMOV UR4, URZ ;  /* 0x000000ff00047c82 */ /* 0x000fe20008000000 */
[----:B------:R-:W-:Y:S02]  /*10b0*/  ISETP.GE.AND P3, PT, R5, UR7, PT ;  /* 0x0000000705007c0c */ /* 0x000fe4000bf66270 */
[----:B------:R-:W-:Y:S02]  /*10c0*/  ISETP.GE.AND P4, PT, R19, UR7, PT ;  /* 0x0000000713007c0c */ /* 0x000fe4000bf86270 */
[----:B------:R-:W-:-:S02]  /*10d0*/  P2R R25, PR, RZ, 0x40 ;  /* 0x00000040ff197803 */ /* 0x000fc40000000000 */
[----:B------:R-:W-:-:S13]  /*10e0*/  ISETP.GE.AND P5, PT, R4, UR7, PT ;  /* 0x0000000704007c0c */ /* 0x000fda000bfa6270 */
.L_x_2:
[----:B------:R-:W-:Y:S01]  /*10f0*/  UIADD3 UR5, UPT, UPT, UR4, 0x1, URZ ;  /* 0x0000000104057890 */ /* 0x000fe2000fffe0ff */
[----:B------:R-:W-:-:S05]  /*1100*/  MOV R23, 0xfffffffe ;  /* 0xfffffffe00177802 */ /* 0x000fca0000000f00 */
[----:B------:R-:W-:-:S04]  /*1110*/  ISETP.EQ.AND P6, PT, R6, UR5, !P3 ;  /* 0x0000000506007c0c */ /* 0x000fc8000dfc2270 */
[----:B------:R-:W-:-:S09]  /*1120*/  SEL R7, RZ, 0xffffffff, !P6 ;  /* 0xffffffffff077807 */ /* 0x000fd20007000000 */
[----:B------:R-:W-:Y:S01]  /*1130*/  @!P6 IMAD.MOV R23, RZ, RZ, -0x1 ;  /* 0xffffffffff17e424 */ /* 0x000fe200078e02ff */
[----:B------:R-:W-:-:S13]  /*1140*/  ISETP.EQ.AND P6, PT, R22, UR5, !P5 ;  /* 0x0000000516007c0c */ /* 0x000fda000efc2270 */
[----:B------:R-:W-:Y:S01]  /*1150*/  @!P6 IMAD.MOV R23, RZ, RZ, R7 ;  /* 0x000000ffff17e224 */ /* 0x000fe200078e0207 */
[----:B------:R-:W-:-:S03]  /*1160*/  ISETP.EQ.AND P6, PT, R17, UR5, !P2 ;  /* 0x0000000511007c0c */ /* 0x000fc6000d7c2270 */
[----:B------:R-:W-:-:S10]  /*1170*/  VIADD R7, R23, 0xffffffff ;  /* 0xffffffff17077836 */ /* 0x000fd40000000000 */
[----:B------:R-:W-:Y:S02]  /*1180*/  @!P6 IADD3 R7, PT, PT, R23, RZ, RZ ;  /* 0x000000ff1707e210 */ /* 0x000fe40007ffe0ff */
[----:B------:R-:W-:-:S03]  /*1190*/  ISETP.EQ.AND P6, PT, R16, UR5, !P1 ;  /* 0x0000000510007c0c */ /* 0x000fc6000cfc2270 */
[----:B------:R-:W-:-:S10]  /*11a0*/  VIADD R23, R7, 0xffffffff ;  /* 0xffffffff07177836 */ /* 0x000fd40000000000 */
[----:B------:R-:W-:Y:S01]  /*11b0*/  @!P6 IMAD.MOV R23, RZ, RZ, R7 ;  /* 0x000000ffff17e224 */ /* 0x000fe200078e0207 */
[----:B------:R-:W-:-:S03]  /*11c0*/  ISETP.EQ.AND P6, PT, R14, UR5, !P4 ;  /* 0x000000050e007c0c */ /* 0x000fc6000e7c2270 */
[----:B------:R-:W-:-:S10]  /*11d0*/  VIADD R7, R23, 0xffffffff ;  /* 0xffffffff17077836 */ /* 0x000fd40000000000 */
[----:B------:R-:W-:Y:S02]  /*11e0*/  @!P6 IADD3 R7, PT, PT, R23, RZ, RZ ;  /* 0x000000ff1707e210 */ /* 0x000fe40007ffe0ff */
[----:B------:R-:W-:-:S03]  /*11f0*/  ISETP.EQ.AND P6, PT, R11, UR5, !P0 ;  /* 0x000000050b007c0c */ /* 0x000fc6000c7c2270 */
[----:B------:R-:W-:-:S10]  /*1200*/  VIADD R23, R7, 0xffffffff ;  /* 0xffffffff07177836 */ /* 0x000fd40000000000 */
[----:B------:R-:W-:Y:S01]  /*1210*/  @!P6 IMAD.MOV R23, RZ, RZ, R7 ;  /* 0x000000ffff17e224 */ /* 0x000fe200078e0207 */
[----:B------:R-:W-:-:S03]  /*1220*/  ISETP.NE.AND P6, PT, R26, RZ, PT ;  /* 0x000000ff1a00720c */ /* 0x000fc60003fc5270 */
[----:B------:R-:W-:Y:S01]  /*1230*/  VIADD R24, R23, 0xffffffff ;  /* 0xffffffff17187836 */ /* 0x000fe20000000000 */
[----:B------:R-:W-:-:S13]  /*1240*/  ISETP.EQ.AND P6, PT, R10, UR5, !P6 ;  /* 0x000000050a007c0c */ /* 0x000fda000f7c2270 */
[----:B------:R-:W-:Y:S02]  /*1250*/  @!P6 IADD3 R24, PT, PT, R23, RZ, RZ ;  /* 0x000000ff1718e210 */ /* 0x000fe40007ffe0ff */
[----:B------:R-:W-:-:S03]  /*1260*/  ISETP.NE.AND P6, PT, R25, RZ, PT ;  /* 0x000000ff1900720c */ /* 0x000fc60003fc5270 */
[----:B------:R-:W-:Y:S01]  /*1270*/  VIADD R7, R24, 0xffffffff ;  /* 0xffffffff18077836 */ /* 0x000fe20000000000 */
[----:B------:R-:W-:-:S13]  /*1280*/  ISETP.EQ.AND P6, PT, R0, UR5, !P6 ;  /* 0x0000000500007c0c */ /* 0x000fda000f7c2270 */
[----:B------:R-:W-:Y:S01]  /*1290*/  @!P6 IMAD.MOV R7, RZ, RZ, R24 ;  /* 0x000000ffff07e224 */ /* 0x000fe200078e0218 */
[C---:B------:R-:W-:Y:S01]  /*12a0*/  ISETP.EQ.AND P6, PT, R3.reuse, RZ, !P3 ;  /* 0x000000ff0300720c */ /* 0x040fe20005fc2270 */
[----:B------:R-:W0:Y:S01]  /*12b0*/  LDS R24, [R2] ;  /* 0x0000000002187984 */ /* 0x000e220000000800 */
[----:B------:R-:W-:Y:S02]  /*12c0*/  IADD3 R3, PT, PT, R3, 0x2, RZ ;  /* 0x0000000203037810 */ /* 0x000fe40007ffe0ff */
[----:B------:R-:W-:Y:S01]  /*12d0*/  SEL R23, RZ, 0xffffffff, !P6 ;  /* 0xffffffffff177807 */ /* 0x000fe20007000000 */
[----:B0-----:R-:W-:Y:S01]  /*12e0*/  IMAD.IADD R7, R24, 0x1, R7 ;  /* 0x0000000118077824 */ /* 0x001fe200078e0207 */
[----:B------:R-:W-:-:S07]  /*12f0*/  MOV R24, 0xfffffffe ;  /* 0xfffffffe00187802 */ /* 0x000fce0000000f00 */
[----:B------:R-:W-:Y:S01]  /*1300*/  @!P6 IMAD.MOV R24, RZ, RZ, -0x1 ;  /* 0xffffffffff18e424 */ /* 0x000fe200078e02ff */
[----:B------:R-:W-:Y:S01]  /*1310*/  ISETP.EQ.AND P6, PT, R22, UR4, !P5 ;  /* 0x0000000416007c0c */ /* 0x000fe2000efc2270 */
[----:B------:R-:W-:-:S12]  /*1320*/  STS [R2], R7 ;  /* 0x0000000702007388 */ /* 0x000fd80000000800 */
        /* <DEDUP_REMOVED lines=19> */
[----:B------:R-:W-:Y:S01]  /*1460*/  ISETP.EQ.AND P6, PT, R0, UR4, !P6 ;  /* 0x0000000400007c0c */ /* 0x000fe2000f7c2270 */
[----:B------:R-:W-:-:S04]  /*1470*/  UIADD3 UR4, UPT, UPT, UR4, 0x2, URZ ;  /* 0x0000000204047890 */ /* 0x000fc8000fffe0ff */
[----:B------:R-:W-:-:S08]  /*1480*/  UISETP.NE.AND UP0, UPT, UR4, 0x10, UPT ;  /* 0x000000100400788c */ /* 0x000fd0000bf05270 */
[----:B------:R-:W-:Y:S02]  /*1490*/  @!P6 IMAD.MOV R24, RZ, RZ, R23 ;  /* 0x000000ffff18e224 */ /* 0x000fe400078e0217 */
[----:B------:R-:W0:Y:S02]  /*14a0*/  LDS R23, [R2+-0x400] ;  /* 0xfffc000002177984 */ /* 0x000e240000000800 */
[----:B0-----:R-:W-:-:S05]  /*14b0*/  IMAD.IADD R23, R23, 0x1, R24 ;  /* 0x0000000117177824 */ /* 0x001fca00078e0218 */
[----:B------:R0:W-:Y:S02]  /*14c0*/  STS [R2+-0x400], R23 ;  /* 0xfffc001702007388 */ /* 0x0001e40000000800 */
[----:B0-----:R-:W-:Y:S01]  /*14d0*/  VIADD R2, R2, 0x800 ;  /* 0x0000080002027836 */ /* 0x001fe20000000000 */
[----:B------:R-:W-:Y:S06]  /*14e0*/  BRA.U UP0, `(.L_x_2) ;  /* 0xfffffffd00007547 */ /* 0x000fec000b83ffff */
[----:B------:R-:W0:Y:S01]  /*14f0*/  LDCU UR6, c[0x0][0x388] ;  /* 0x00007100ff0677ac */ /* 0x000e220008000800 */
[----:B------:R1:W-:Y:S04]  /*1500*/  STL.128 [R1], RZ ;  /* 0x000000ff01007387 */ /* 0x0003e80000100c00 */
[----:B------:R1:W-:Y:S04]  /*1510*/  STL.128 [R1+0x10], RZ ;  /* 0x000010ff01007387 */ /* 0x0003e80000100c00 */
[----:B------:R1:W-:Y:S04]  /*1520*/  STL.128 [R1+0x20], RZ ;  /* 0x000020ff01007387 */ /* 0x0003e80000100c00 */
[----:B------:R1:W-:Y:S01]  /*1530*/  STL.128 [R1+0x30], RZ ;  /* 0x000030ff01007387 */ /* 0x0003e20000100c00 */
[----:B------:R-:W-:Y:S01]  /*1540*/  BAR.SYNC.DEFER_BLOCKING 0x0 ;  /* 0x0000000000007b1d */ /* 0x000fe20000010000 */
[----:B0-----:R-:W-:-:S13]  /*1550*/  ISETP.GE.AND P0, PT, R5, UR6, PT ;  /* 0x0000000605007c0c */ /* 0x001fda000bf06270 */
[----:B-1----:R-:W-:Y:S05]  /*1560*/  @P0 EXIT ;  /* 0x000000000000094d */ /* 0x002fea0003800000 */
[----:B------:R-:W0:Y:S01]  /*1570*/  S2R R23, SR_CTAID.X ;  /* 0x0000000000177919 */ /* 0x000e220000002500 */
[----:B------:R-:W1:Y:S01]  /*1580*/  LDC.64 R2, c[0x0][0x390] ;  /* 0x0000e400ff027b82 */ /* 0x000e620000000a00 */
[----:B------:R-:W-:Y:S01]  /*1590*/  ISETP.GE.AND P0, PT, R4, UR6, PT ;  /* 0x0000000604007c0c */ /* 0x000fe2000bf06270 */
[----:B------:R-:W-:-:S05]  /*15a0*/  IMAD R24, R6, 0x4, R1 ;  /* 0x0000000406187824 */ /* 0x000fca00078e0201 */
[----:B------:R-:W2:Y:S01]  /*15b0*/  LDL R7, [R24] ;  /* 0x0000000018077983 */ /* 0x000ea20000100800 */
[----:B0-----:R-:W-:-:S04]  /*15c0*/  IMAD R5, R23, 0x10, R6 ;  /* 0x0000001017057824 */ /* 0x001fc800078e0206 */
[----:B-1----:R-:W-:-:S06]  /*15d0*/  IMAD.WIDE.U32 R4, R5, 0x4, R2 ;  /* 0x0000000405047825 */ /* 0x002fcc00078e0002 */
[----:B------:R-:W3:Y:S01]  /*15e0*/  LDG.E.CONSTANT R4, desc[UR8][R4.64] ;  /* 0x0000000804047981 */ /* 0x000ee2000c1e9900 */
[----:B------:R-:W0:Y:S01]  /*15f0*/  S2UR UR5, SR_CgaCtaId ;  /* 0x00000000000579c3 */ /* 0x000e220000008800 */
[----:B------:R-:W1:Y:S01]  /*1600*/  S2R R25, SR_TID.X ;  /* 0x0000000000197919 */ /* 0x000e620000002100 */
[----:B------:R-:W-:Y:S02]  /*1610*/  UMOV UR4, 0x400 ;  /* 0x0000040000047882 */ /* 0x000fe40000000000 */
[----:B0-----:R-:W-:-:S06]  /*1620*/  ULEA UR4, UR5, UR4, 0x18 ;  /* 0x0000000405047291 */ /* 0x001fcc000f8ec0ff */
[----:B-1----:R-:W-:-:S04]  /*1630*/  LEA R25, R25, UR4, 0x2 ;  /* 0x0000000419197c11 */ /* 0x002fc8000f8e10ff */
[----:B------:R-:W-:-:S06]  /*1640*/  LEA R26, R6, R25, 0xa ;  /* 0x00000019061a7211 */ /* 0x000fcc00078e50ff */
[----:B------:R-:W3:Y:S01]  /*1650*/  LDS R26, [R26] ;  /* 0x000000001a1a7984 */ /* 0x000ee20000000800 */
[C---:B--2---:R-:W-:Y:S01]  /*1660*/  VIADD R28, R7.reuse, 0x1 ;  /* 0x00000001071c7836 */ /* 0x044fe20000000000 */
[----:B---3--:R-:W-:Y:S02]  /*1670*/  IADD3 R7, PT, PT, R7, R26, R4 ;  /* 0x0000001a07077210 */ /* 0x008fe40007ffe004 */
[----:B------:R-:W0:Y:S02]  /*1680*/  LDC.64 R4, c[0x0][0x398] ;  /* 0x0000e600ff047b82 */ /* 0x000e240000000a00 */
[----:B------:R1:W-:Y:S01]  /*1690*/  STL [R24], R28 ;  /* 0x0000001c18007387 */ /* 0x0003e20000100800 */
[----:B0-----:R-:W-:-:S05]  /*16a0*/  IMAD.WIDE.U32 R6, R7, 0x4, R4 ;  /* 0x0000000407067825 */ /* 0x001fca00078e0004 */
[----:B------:R1:W-:Y:S01]  /*16b0*/  STG.E desc[UR8][R6.64], R29 ;  /* 0x0000001d06007986 */ /* 0x0003e2000c101908 */
[----:B------:R-:W-:Y:S05]  /*16c0*/  @P0 EXIT ;  /* 0x000000000000094d */ /* 0x000fea0003800000 */
[----:B-1----:R-:W-:Y:S01]  /*16d0*/  IMAD R7, R23, 0x10, R22 ;  /* 0x0000001017077824 */ /* 0x002fe200078e0216 */
[----:B------:R-:W-:-:S03]  /*16e0*/  LEA R26, R22, R1, 0x2 ;  /* 0x00000001161a7211 */ /* 0x000fc600078e10ff */
[----:B------:R-:W-:Y:S02]  /*16f0*/  IMAD.WIDE.U32 R6, R7, 0x4, R2 ;  /* 0x0000000407067825 */ /* 0x000fe400078e0002 */
[----:B------:R-:W2:Y:S04]  /*1700*/  LDL R24, [R26] ;  /* 0x000000001a187983 */ /* 0x000ea80000100800 */
[----:B------:R-:W3:Y:S01]  /*1710*/  LDG.E.CONSTANT R7, desc[UR8][R6.64] ;  /* 0x0000000806077981 */ /* 0x000ee2000c1e9900 */
[----:B------:R-:W-:-:S06]  /*1720*/  IMAD R29, R22, 0x400, R25 ;  /* 0x00000400161d7824 */ /* 0x000fcc00078e0219 */
[----:B------:R-:W3:Y:S01]  /*1730*/  LDS R29, [R29] ;  /* 0x000000001d1d7984 */ /* 0x000ee20000000800 */
[----:B------:R-:W0:Y:S01]  /*1740*/  S2R R28, SR_TID.X ;  /* 0x00000000001c7919 */ /* 0x000e220000002100 */
[----:B------:R-:W0:Y:S01]  /*1750*/  LDCU UR4, c[0x0][0x360] ;  /* 0x00006c00ff0477ac */ /* 0x000e220008000800 */
[C---:B--2---:R-:W-:Y:S01]  /*1760*/  VIADD R22, R24.reuse, 0x1 ;  /* 0x0000000118167836 */ /* 0x044fe20000000000 */
[----:B---3--:R-:W-:-:S04]  /*1770*/  IADD3 R24, PT, PT, R24, R29, R7 ;  /* 0x0000001d18187210 */ /* 0x008fc80007ffe007 */
[----:B------:R0:W-:Y:S01]  /*1780*/  STL [R26], R22 ;  /* 0x000000161a007387 */ /* 0x0001e20000100800 */
[----:B------:R-:W-:-:S04]  /*1790*/  IMAD.WIDE.U32 R6, R24, 0x4, R4 ;  /* 0x0000000418067825 */ /* 0x000fc800078e0004 */
[----:B0-----:R-:W-:-:S05]  /*17a0*/  IMAD R22, R23, UR4, R28 ;  /* 0x0000000417167c24 */ /* 0x001fca000f8e021c */
[----:B------:R-:W-:-:S05]  /*17b0*/  SHF.L.U32 R24, R22, 0x3, RZ ;  /* 0x0000000316187819 */ /* 0x000fca00000006ff */
[----:B------:R-:W-:-:S05]  /*17c0*/  VIADD R28, R24, 0x2 ;  /* 0x00000002181c7836 */ /* 0x000fca0000000000 */
[----:B------:R-:W-:Y:S01]  /*17d0*/  ISETP.GE.AND P0, PT, R28, UR6, PT ;  /* 0x000000061c007c0c */ /* 0x000fe2000bf06270 */
[----:B------:R0:W-:-:S12]  /*17e0*/  STG.E desc[UR8][R6.64], R27 ;  /* 0x0000001b06007986 */ /* 0x0001d8000c101908 */
[----:B0-----:R-:W-:Y:S05]  /*17f0*/  @P0 EXIT ;  /* 0x000000000000094d */ /* 0x001fea0003800000 */
[----:B------:R-:W-:Y:S01]  /*1800*/  IMAD R7, R23, 0x10, R17 ;  /* 0x0000001017077824 */ /* 0x000fe200078e0211 */
[----:B------:R-:W-:-:S03]  /*1810*/  LEA R28, R17, R1, 0x2 ;  /* 0x00000001111c7211 */ /* 0x000fc600078e10ff */
[----:B------:R-:W-:Y:S02]  /*1820*/  IMAD.WIDE.U32 R6, R7, 0x4, R2 ;  /* 0x0000000407067825 */ /* 0x000fe400078e0002 */
[----:B------:R-:W2:Y:S04]  /*1830*/  LDL R26, [R28] ;  /* 0x000000001c1a7983 */ /* 0x000ea80000100800 */
[----:B------:R-:W3:Y:S01]  /*1840*/  LDG.E.CONSTANT R7, desc[UR8][R6.64] ;  /* 0x0000000806077981 */ /* 0x000ee2000c1e9900 */
[----:B------:R-:W-:-:S06]  /*1850*/  IMAD R17, R17, 0x400, R25 ;  /* 0x0000040011117824 */ /* 0x000fcc00078e0219 */
[----:B------:R-:W3:Y:S01]  /*1860*/  LDS R17, [R17] ;  /* 0x0000000011117984 */ /* 0x000ee20000000800 */
[----:B------:R-:W-:-:S05]  /*1870*/  VIADD R24, R24, 0x3 ;  /* 0x0000000318187836 */ /* 0x000fca0000000000 */
[----:B------:R-:W-:Y:S02]  /*1880*/  ISETP.GE.AND P0, PT, R24, UR6, PT ;  /* 0x0000000618007c0c */ /* 0x000fe4000bf06270 */
[C---:B--2---:R-:W-:Y:S02]  /*1890*/  IADD3 R29, PT, PT, R26.reuse, 0x1, RZ ;  /* 0x000000011a1d7810 */ /* 0x044fe40007ffe0ff */
[----:B---3--:R-:W-:-:S05]  /*18a0*/  IADD3 R27, PT, PT, R26, R17, R7 ;  /* 0x000000111a1b7210 */ /* 0x008fca0007ffe007 */
[----:B------:R-:W-:Y:S01]  /*18b0*/  IMAD.WIDE.U32 R26, R27, 0x4, R4 ;  /* 0x000000041b1a7825 */ /* 0x000fe200078e0004 */
[----:B------:R0:W-:Y:S04]  /*18c0*/  STL [R28], R29 ;  /* 0x0000001d1c007387 */ /* 0x0001e80000100800 */
[----:B------:R0:W-:Y:S01]  /*18d0*/  STG.E desc[UR8][R26.64], R21 ;  /* 0x000000151a007986 */ /* 0x0001e2000c101908 */
[----:B------:R-:W-:Y:S05]  /*18e0*/  @P0 EXIT ;  /* 0x000000000000094d */ /* 0x000fea0003800000 */
[----:B------:R-:W-:Y:S02]  /*18f0*/  IMAD R7, R23, 0x10, R16 ;  /* 0x0000001017077824 */ /* 0x000fe400078e0210 */
[----:B0-----:R-:W-:Y:S02]  /*1900*/  IMAD R21, R16, 0x4, R1 ;  /* 0x0000000410157824 */ /* 0x001fe400078e0201 */
[----:B------:R-:W-:-:S03]  /*1910*/  IMAD.WIDE.U32 R6, R7, 0x4, R2 ;  /* 0x0000000407067825 */ /* 0x000fc600078e0002 */
[----:B------:R-:W2:Y:S04]  /*1920*/  LDL R26, [R21] ;  /* 0x00000000151a7983 */ /* 0x000ea80000100800 */
[----:B------:R-:W2:Y:S01]  /*1930*/  LDG.E.CONSTANT R6, desc[UR8][R6.64] ;  /* 0x0000000806067981 */ /* 0x000ea2000c1e9900 */
[----:B------:R-:W-:-:S05]  /*1940*/  LEA R24, R16, R25, 0xa ;  /* 0x0000001910187211 */ /* 0x000fca00078e50ff */
[----:B------:R-:W2:Y:S01]  /*1950*/  LDS R17, [R24] ;  /* 0x0000000018117984 */ /* 0x000ea20000000800 */
[----:B------:R-:W-:Y:S02]  /*1960*/  ISETP.GE.AND P0, PT, R19, UR6, PT ;  /* 0x0000000613007c0c */ /* 0x000fe4000bf06270 */
[C---:B--2---:R-:W-:Y:S01]  /*1970*/  IADD3 R17, PT, PT, R26.reuse, R17, R6 ;  /* 0x000000111a117210 */ /* 0x044fe20007ffe006 */
[----:B------:R-:W-:-:S04]  /*1980*/  VIADD R26, R26, 0x1 ;  /* 0x000000011a1a7836 */ /* 0x000fc80000000000 */
[----:B------:R-:W-:Y:S01]  /*1990*/  IMAD.WIDE.U32 R16, R17, 0x4, R4 ;  /* 0x0000000411107825 */ /* 0x000fe200078e0004 */
[----:B------:R0:W-:Y:S04]  /*19a0*/  STL [R21], R26 ;  /* 0x0000001a15007387 */ /* 0x0001e80000100800 */
[----:B------:R0:W-:Y:S01]  /*19b0*/  STG.E desc[UR8][R16.64], R20 ;  /* 0x0000001410007986 */ /* 0x0001e2000c101908 */
[----:B------:R-:W-:Y:S05]  /*19c0*/  @P0 EXIT ;  /* 0x000000000000094d */ /* 0x000fea0003800000 */
[----:B------:R-:W-:Y:S01]  /*19d0*/  IMAD R7, R23, 0x10, R14 ;  /* 0x0000001017077824 */ /* 0x000fe200078e020e */
[----:B------:R-:W-:-:S03]  /*19e0*/  LEA R19, R14, R1, 0x2 ;  /* 0x000000010e137211 */ /* 0x000fc600078e10ff */
[----:B------:R-:W-:Y:S02]  /*19f0*/  IMAD.WIDE.U32 R6, R7, 0x4, R2 ;  /* 0x0000000407067825 */ /* 0x000fe400078e0002 */
[----:B0-----:R-:W2:Y:S04]  /*1a00*/  LDL R16, [R19] ;  /* 0x0000000013107983 */ /* 0x001ea80000100800 */
[----:B------:R-:W3:Y:S01]  /*1a10*/  LDG.E.CONSTANT R6, desc[UR8][R6.64] ;  /* 0x0000000806067981 */ /* 0x000ee2000c1e9900 */
[----:B------:R-:W-:Y:S01]  /*1a20*/  IMAD R14, R14, 0x400, R25 ;  /* 0x000004000e0e7824 */ /* 0x000fe200078e0219 */
[----:B------:R-:W-:-:S04]  /*1a30*/  LEA R22, R22, 0x5, 0x3 ;  /* 0x0000000516167811 */ /* 0x000fc800078e18ff */
[----:B------:R-:W3:Y:S01]  /*1a40*/  LDS R17, [R14] ;  /* 0x000000000e117984 */ /* 0x000ee20000000800 */
[----:B------:R-:W-:Y:S01]  /*1a50*/  ISETP.GE.AND P0, PT, R22, UR6, PT ;  /* 0x0000000616007c0c */ /* 0x000fe2000bf06270 */
[C---:B--2---:R-:W-:Y:S01]  /*1a60*/  VIADD R20, R16.reuse, 0x1 ;  /* 0x0000000110147836 */ /* 0x044fe20000000000 */
[----:B---3--:R-:W-:-:S04]  /*1a70*/  IADD3 R17, PT, PT, R16, R17, R6 ;  /* 0x0000001110117210 */ /* 0x008fc80007ffe006 */
[----:B------:R0:W-:Y:S01]  /*1a80*/  STL [R19], R20 ;  /* 0x0000001413007387 */ /* 0x0001e20000100800 */
[----:B------:R-:W-:-:S05]  /*1a90*/  IMAD.WIDE.U32 R16, R17, 0x4, R4 ;  /* 0x0000000411107825 */ /* 0x000fca00078e0004 */
[----:B------:R0:W-:Y:S01]  /*1aa0*/  STG.E desc[UR8][R16.64], R18 ;  /* 0x0000001210007986 */ /* 0x0001e2000c101908 */
[----:B------:R-:W-:Y:S05]  /*1ab0*/  @P0 EXIT ;  /* 0x000000000000094d */ /* 0x000fea0003800000 */
[----:B------:R-:W-:Y:S01]  /*1ac0*/  LEA R7, R23, R11, 0x4 ;  /* 0x0000000b17077211 */ /* 0x000fe200078e20ff */
[----:B------:R-:W-:-:S04]  /*1ad0*/  IMAD R14, R11, 0x4, R1 ;  /* 0x000000040b0e7824 */ /* 0x000fc800078e0201 */
[----:B------:R-:W-:Y:S01]  /*1ae0*/  IMAD.WIDE.U32 R6, R7, 0x4, R2 ;  /* 0x0000000407067825 */ /* 0x000fe200078e0002 */
[----:B0-----:R-:W2:Y:S05]  /*1af0*/  LDL R16, [R14] ;  /* 0x000000000e107983 */ /* 0x001eaa0000100800 */
[----:B------:R-:W3:Y:S01]  /*1b00*/  LDG.E.CONSTANT R6, desc[UR8][R6.64] ;  /* 0x0000000806067981 */ /* 0x000ee2000c1e9900 */
[----:B------:R-:W-:Y:S01]  /*1b10*/  IMAD R11, R11, 0x400, R25 ;  /* 0x000004000b0b7824 */ /* 0x000fe200078e0219 */
[----:B------:R-:W-:-:S05]  /*1b20*/  ISETP.GE.AND P0, PT, R13, UR6, PT ;  /* 0x000000060d007c0c */ /* 0x000fca000bf06270 */
[----:B------:R-:W3:Y:S01]  /*1b30*/  LDS R11, [R11] ;  /* 0x000000000b0b7984 */ /* 0x000ee20000000800 */
[C---:B--2---:R-:W-:Y:S02]  /*1b40*/  IADD3 R13, PT, PT, R16.reuse, 0x1, RZ ;  /* 0x00000001100d7810 */ /* 0x044fe40007ffe0ff */
[----:B---3--:R-:W-:-:S03]  /*1b50*/  IADD3 R17, PT, PT, R16, R11, R6 ;  /* 0x0000000b10117210 */ /* 0x008fc60007ffe006 */
[----:B------:R0:W-:Y:S02]  /*1b60*/  STL [R14], R13 ;  /* 0x0000000d0e007387 */ /* 0x0001e40000100800 */
[----:B------:R-:W-:-:S05]  /*1b70*/  IMAD.WIDE.U32 R16, R17, 0x4, R4 ;  /* 0x0000000411107825 */ /* 0x000fca00078e0004 */
[----:B------:R0:W-:Y:S01]  /*1b80*/  STG.E desc[UR8][R16.64], R15 ;  /* 0x0000000f10007986 */ /* 0x0001e2000c101908 */
[----:B------:R-:W-:Y:S05]  /*1b90*/  @P0 EXIT ;  /* 0x000000000000094d */ /* 0x000fea0003800000 */
[----:B------:R-:W-:Y:S02]  /*1ba0*/  IMAD R7, R23, 0x10, R10 ;  /* 0x0000001017077824 */ /* 0x000fe400078e020a */
[----:B0-----:R-:W-:Y:S02]  /*1bb0*/  IMAD R14, R10, 0x4, R1 ;  /* 0x000000040a0e7824 */ /* 0x001fe400078e0201 */
[----:B------:R-:W-:-:S03]  /*1bc0*/  IMAD.WIDE.U32 R6, R7, 0x4, R2 ;  /* 0x0000000407067825 */ /* 0x000fc600078e0002 */
[----:B------:R-:W2:Y:S04]  /*1bd0*/  LDL R11, [R14] ;  /* 0x000000000e0b7983 */ /* 0x000ea80000100800 */
[----:B------:R-:W3:Y:S01]  /*1be0*/  LDG.E.CONSTANT R6, desc[UR8][R6.64] ;  /* 0x0000000806067981 */ /* 0x000ee2000c1e9900 */
[----:B------:R-:W-:Y:S02]  /*1bf0*/  LEA R13, R10, R25, 0xa ;  /* 0x000000190a0d7211 */ /* 0x000fe400078e50ff */
[----:B------:R-:W-:-:S04]  /*1c00*/  ISETP.GE.AND P0, PT, R9, UR6, PT ;  /* 0x0000000609007c0c */ /* 0x000fc8000bf06270 */
[----:B------:R-:W3:Y:S01]  /*1c10*/  LDS R13, [R13] ;  /* 0x000000000d0d7984 */ /* 0x000ee20000000800 */
[C---:B--2---:R-:W-:Y:S01]  /*1c20*/  VIADD R9, R11.reuse, 0x1 ;  /* 0x000000010b097836 */ /* 0x044fe20000000000 */
[----:B---3--:R-:W-:-:S04]  /*1c30*/  IADD3 R15, PT, PT, R11, R13, R6 ;  /* 0x0000000d0b0f7210 */ /* 0x008fc80007ffe006 */
[----:B------:R0:W-:Y:S01]  /*1c40*/  STL [R14], R9 ;  /* 0x000000090e007387 */ /* 0x0001e20000100800 */
[----:B------:R-:W-:-:S05]  /*1c50*/  IMAD.WIDE.U32 R10, R15, 0x4, R4 ;  /* 0x000000040f0a7825 */ /* 0x000fca00078e0004 */
[----:B------:R0:W-:Y:S01]  /*1c60*/  STG.E desc[UR8][R10.64], R12 ;  /* 0x0000000c0a007986 */ /* 0x0001e2000c101908 */
[----:B------:R-:W-:Y:S05]  /*1c70*/  @P0 EXIT ;  /* 0x000000000000094d */ /* 0x000fea0003800000 */
[----:B------:R-:W-:Y:S01]  /*1c80*/  IMAD R23, R23, 0x10, R0 ;  /* 0x0000001017177824 */ /* 0x000fe200078e0200 */
[----:B------:R-:W-:-:S03]  /*1c90*/  LEA R6, R0, R1, 0x2 ;  /* 0x0000000100067211 */ /* 0x000fc600078e10ff */
[----:B------:R-:W-:-:S03]  /*1ca0*/  IMAD.WIDE.U32 R2, R23, 0x4, R2 ;  /* 0x0000000417027825 */ /* 0x000fc600078e0002 */
[----:B------:R-:W2:Y:S04]  /*1cb0*/  LDL R6, [R6] ;  /* 0x0000000006067983 */ /* 0x000ea80000100800 */
[----:B------:R-:W2:Y:S01]  /*1cc0*/  LDG.E.CONSTANT R2, desc[UR8][R2.64] ;  /* 0x0000000802027981 */ /* 0x000ea2000c1e9900 */
[----:B------:R-:W-:-:S05]  /*1cd0*/  IMAD R0, R0, 0x400, R25 ;  /* 0x0000040000007824 */ /* 0x000fca00078e0219 */
[----:B------:R-:W2:Y:S02]  /*1ce0*/  LDS R7, [R0] ;  /* 0x0000000000077984 */ /* 0x000ea40000000800 */
[----:B--2---:R-:W-:-:S05]  /*1cf0*/  IADD3 R7, PT, PT, R6, R7, R2 ;  /* 0x0000000706077210 */ /* 0x004fca0007ffe002 */
[----:B------:R-:W-:-:S05]  /*1d00*/  IMAD.WIDE.U32 R4, R7, 0x4, R4 ;  /* 0x0000000407047825 */ /* 0x000fca00078e0004 */
[----:B------:R-:W-:Y:S01]  /*1d10*/  STG.E desc[UR8][R4.64], R8 ;  /* 0x0000000804007986 */ /* 0x000fe2000c101908 */
[----:B------:R-:W-:Y:S05]  /*1d20*/  EXIT ;  /* 0x000000000000794d */ /* 0x000fea0003800000 */
.L_x_3:
[----:B------:R-:W-:-:S00]  /*1d30*/  BRA `(.L_x_3) ;  /* 0xfffffffc00fc7947 */ /* 0x000fc0000383ffff */
[----:B------:R-:W-:-:S00]  /*1d40*/  NOP ;  /* 0x0000000000007918 */ /* 0x000fc00000000000 */
        /* <DEDUP_REMOVED lines=11> */
.L_x_12:


//--------------------- .text._Z12kBlockCountsPKjiiPj --------------------------
	.section	.text._Z12kBlockCountsPKjiiPj,"ax",@progbits
	.align	128
        .global         _Z12kBlockCountsPKjiiPj
        .type           _Z12kBlockCountsPKjiiPj,@function
        .size           _Z12kBlockCountsPKjiiPj,(.L_x_13 - _Z12kBlockCountsPKjiiPj)
        .other          _Z12kBlockCountsPKjiiPj,@"STO_CUDA_ENTRY STV_DEFAULT"
_Z12kBlockCountsPKjiiPj:
.text._Z12kBlockCountsPKjiiPj:
[----:B------:R-:W-:Y:S01]  /*0000*/  LDC R1, c[0x0][0x37c] ;  /* 0x0000df00ff017b82 */ /* 0x000fe20000000800 */
[----:B------:R-:W0:Y:S07]  /*0010*/  S2R R7, SR_TID.X ;  /* 0x0000000000077919 */ /* 0x000e2e0000002100 */
[----:B------:R-:W0:Y:S01]  /*0020*/  LDC R3, c[0x0][0x360] ;  /* 0x0000d800ff037b82 */ /* 0x000e220000000800 */
[----:B------:R-:W1:Y:S01]  /*0030*/  LDCU UR6, c[0x0][0x388] ;  /* 0x00007100ff0677ac */ /* 0x000e620008000800 */
[----:B------:R-:W0:Y:S01]  /*0040*/  S2R R0, SR_CTAID.X ;  /* 0x0000000000007919 */ /* 0x000e220000002500 */
[----:B------:R-:W2:Y:S05]  /*0050*/  LDCU.64 UR4, c[0x0][0x358] ;  /* 0x00006b00ff0477ac */ /* 0x000eaa0008000a00 */
[----:B------:R-:W3:Y:S01]  /*0060*/  LDC.64 R4, c[0x0][0x380] ;  /* 0x0000e000ff047b82 */ /* 0x000ee20000000a00 */
[----:B0-----:R-:W-:-:S04]  /*0070*/  IMAD R2, R0, R3, R7 ;  /* 0x0000000300027224 */ /* 0x001fc800078e0207 */
[----:B------:R-:W-:-:S04]  /*0080*/  IMAD.SHL.U32 R2, R2, 0x8, RZ ;  /* 0x0000000802027824 */ /* 0x000fc800078e00ff */
[C---:B---3--:R-:W-:Y:S01]  /*0090*/  IMAD.WIDE R4, R2.reuse, 0x4, R4 ;  /* 0x0000000402047825 */ /* 0x048fe200078e0204 */
[----:B-1----:R-:W-:-:S13]  /*00a0*/  ISETP.GE.AND P1, PT, R2, UR6, PT ;  /* 0x0000000602007c0c */ /* 0x002fda000bf26270 */
[----:B--2---:R-:W2:Y:S01]  /*00b0*/  @!P1 LDG.E.CONSTANT R13, desc[UR4][R4.64] ;  /* 0x00000004040d9981 */ /* 0x004ea2000c1e9900 */
[----:B------:R-:W-:Y:S01]  /*00c0*/  VIADD R6, R2, 0x1 ;  /* 0x0000000102067836 */ /* 0x000fe20000000000 */
[----:B------:R-:W2:Y:S04]  /*00d0*/  @!P1 LDC R14, c[0x0][0x38c] ;  /* 0x0000e300ff0e9b82 */ /* 0x000ea80000000800 */
[----:B------:R-:W-:-:S13]  /*00e0*/  ISETP.GE.AND P2, PT, R6, UR6, PT ;  /* 0x0000000606007c0c */ /* 0x000fda000bf46270 */
[----:B------:R-:W3:Y:S01]  /*00f0*/  @!P2 LDG.E.CONSTANT R15, desc[UR4][R4.64+0x4] ;  /* 0x00000404040fa981 */ /* 0x000ee2000c1e9900 */
[----:B------:R-:W-:Y:S01]  /*0100*/  VIADD R6, R2, 0x2 ;  /* 0x0000000202067836 */ /* 0x000fe20000000000 */
[----:B------:R-:W0:Y:S01]  /*0110*/  S2R R11, SR_CgaCtaId ;  /* 0x00000000000b7919 */ /* 0x000e220000008800 */
[----:B------:R-:W-:Y:S01]  /*0120*/  MOV R26, 0x400 ;  /* 0x00000400001a7802 */ /* 0x000fe20000000f00 */
[----:B------:R-:W3:Y:S02]  /*0130*/  @!P2 LDC R16, c[0x0][0x38c] ;  /* 0x0000e300ff10ab82 */ /* 0x000ee40000000800 */
[----:B------:R-:W-:-:S13]  /*0140*/  ISETP.GE.AND P3, PT, R6, UR6, PT ;  /* 0x0000000606007c0c */ /* 0x000fda000bf66270 */
[----:B------:R-:W4:Y:S01]  /*0150*/  @!P3 LDG.E.CONSTANT R12, desc[UR4][R4.64+0x8] ;  /* 0x00000804040cb981 */ /* 0x000f22000c1e9900 */
[----:B------:R-:W-:Y:S01]  /*0160*/  VIADD R6, R2, 0x3 ;  /* 0x0000000302067836 */ /* 0x000fe20000000000 */
[----:B------:R-:W4:Y:S04]  /*0170*/  @!P3 LDC R17, c[0x0][0x38c] ;  /* 0x0000e300ff11bb82 */ /* 0x000f280000000800 */
[----:B------:R-:W-:-:S13]  /*0180*/  ISETP.GE.AND P4, PT, R6, UR6, PT ;  /* 0x0000000606007c0c */ /* 0x000fda000bf86270 */
[----:B------:R-:W5:Y:S01]  /*0190*/  @!P4 LDG.E.CONSTANT R10, desc[UR4][R4.64+0xc] ;  /* 0x00000c04040ac981 */ /* 0x000f62000c1e9900 */
[----:B------:R-:W-:Y:S01]  /*01a0*/  VIADD R6, R2, 0x4 ;  /* 0x0000000402067836 */ /* 0x000fe20000000000 */
[----:B0-----:R-:W-:Y:S01]  /*01b0*/  LEA R26, R11, R26, 0x18 ;  /* 0x0000001a0b1a7211 */ /* 0x001fe200078ec0ff */
[----:B------:R-:W5:Y:S03]  /*01c0*/  @!P4 LDC R19, c[0x0][0x38c] ;  /* 0x0000e300ff13cb82 */ /* 0x000f660000000800 */
[----:B------:R-:W-:-:S13]  /*01d0*/  ISETP.GE.AND P5, PT, R6, UR6, PT ;  /* 0x0000000606007c0c */ /* 0x000fda000bfa6270 */
[----:B------:R-:W5:Y:S01]  /*01e0*/  @!P5 LDG.E.CONSTANT R9, desc[UR4][R4.64+0x10] ;  /* 0x000010040409d981 */ /* 0x000f62000c1e9900 */
[----:B------:R-:W-:-:S05]  /*01f0*/  VIADD R6, R2, 0x5 ;  /* 0x0000000502067836 */ /* 0x000fca0000000000 */
[----:B------:R-:W-:-:S13]  /*0200*/  ISETP.GE.AND P6, PT, R6, UR6, PT ;  /* 0x0000000606007c0c */ /* 0x000fda000bfc6270 */
[----:B------:R-:W5:Y:S01]  /*0210*/  @!P6 LDG.E.CONSTANT R8, desc[UR4][R4.64+0x14] ;  /* 0x000014040408e981 */ /* 0x000f62000c1e9900 */
[----:B------:R-:W-:-:S05]  /*0220*/  VIADD R6, R2, 0x6 ;  /* 0x0000000602067836 */ /* 0x000fca0000000000 */
[----:B------:R-:W-:-:S13]  /*0230*/  ISETP.GE.AND P0, PT, R6, UR6, PT ;  /* 0x0000000606007c0c */ /* 0x000fda000bf06270 */
[----:B------:R-:W5:Y:S01]  /*0240*/  @!P0 LDG.E.CONSTANT R6, desc[UR4][R4.64+0x18] ;  /* 0x0000180404068981 */ /* 0x000f62000c1e9900 */
[----:B------:R-:W-:Y:S01]  /*0250*/  IMAD R11, R7, 0x4, R26 ;  /* 0x00000004070b7824 */ /* 0x000fe200078e021a */
[----:B------:R-:W-:Y:S01]  /*0260*/  BSSY.RECONVERGENT B0, `(.L_x_4) ;  /* 0x0000053000007945 */ /* 0x000fe20003800200 */
[----:B------:R-:W-:-:S03]  /*0270*/  VIADD R2, R2, 0x7 ;  /* 0x0000000702027836 */ /* 0x000fc60000000000 */
        /* <DEDUP_REMOVED lines=16> */
[----:B--2---:R-:W-:-:S05]  /*0380*/  @!P1 SHF.R.U32.HI R13, RZ, R14, R13 ;  /* 0x0000000eff0d9219 */ /* 0x004fca000001160d */
[----:B------:R-:W-:-:S05]  /*0390*/  @!P1 IMAD.SHL.U32 R13, R13, 0x400, RZ ;  /* 0x000004000d0d9824 */ /* 0x000fca00078e00ff */
[----:B------:R-:W-:-:S05]  /*03a0*/  @!P1 LOP3.LUT R14, R13, 0x3c00, RZ, 0xc0, !PT ;  /* 0x00003c000d0e9812 */ /* 0x000fca00078ec0ff */
[----:B------:R-:W-:Y:S01]  /*03b0*/  @!P1 IMAD.IADD R14, R11, 0x1, R14 ;  /* 0x000000010b0e9824 */ /* 0x000fe200078e020e */
[----:B------:R-:W-:Y:S01]  /*03c0*/  BAR.SYNC.DEFER_BLOCKING 0x0 ;  /* 0x0000000000007b1d */ /* 0x000fe20000010000 */
[----:B---3--:R-:W-:-:S05]  /*03d0*/  @!P2 SHF.R.U32.HI R15, RZ, R16, R15 ;  /* 0x00000010ff0fa219 */ /* 0x008fca000001160f */
[----:B------:R-:W-:-:S05]  /*03e0*/  @!P2 IMAD.SHL.U32 R15, R15, 0x400, RZ ;  /* 0x000004000f0fa824 */ /* 0x000fca00078e00ff */
[----:B------:R-:W-:-:S05]  /*03f0*/  @!P2 LOP3.LUT R16, R15, 0x3c00, RZ, 0xc0, !PT ;  /* 0x00003c000f10a812 */ /* 0x000fca00078ec0ff */
[----:B------:R-:W-:Y:S01]  /*0400*/  @!P2 IMAD.IADD R16, R11, 0x1, R16 ;  /* 0x000000010b10a824 */ /* 0x000fe200078e0210 */
[----:B----4-:R-:W-:Y:S01]  /*0410*/  @!P3 SHF.R.U32.HI R12, RZ, R17, R12 ;  /* 0x00000011ff0cb219 */ /* 0x010fe2000001160c */
[----:B------:R-:W0:Y:S04]  /*0420*/  @!P1 LDS R13, [R14] ;  /* 0x000000000e0d9984 */ /* 0x000e280000000800 */
[----:B------:R-:W-:-:S05]  /*0430*/  @!P3 IMAD.SHL.U32 R12, R12, 0x400, RZ ;  /* 0x000004000c0cb824 */ /* 0x000fca00078e00ff */
[----:B------:R-:W-:-:S05]  /*0440*/  @!P3 LOP3.LUT R12, R12, 0x3c00, RZ, 0xc0, !PT ;  /* 0x00003c000c0cb812 */ /* 0x000fca00078ec0ff */
[----:B------:R-:W-:Y:S01]  /*0450*/  @!P3 IMAD.IADD R12, R11, 0x1, R12 ;  /* 0x000000010b0cb824 */ /* 0x000fe200078e020c */
[----:B-----5:R-:W-:-:S05]  /*0460*/  @!P4 SHF.R.U32.HI R10, RZ, R19, R10 ;  /* 0x00000013ff0ac219 */ /* 0x020fca000001160a */
[----:B------:R-:W-:-:S05]  /*0470*/  @!P4 IMAD.SHL.U32 R10, R10, 0x400, RZ ;  /* 0x000004000a0ac824 */ /* 0x000fca00078e00ff */
[----:B------:R-:W-:-:S05]  /*0480*/  @!P4 LOP3.LUT R10, R10, 0x3c00, RZ, 0xc0, !PT ;  /* 0x00003c000a0ac812 */ /* 0x000fca00078ec0ff */
[----:B------:R-:W-:Y:S02]  /*0490*/  @!P4 IMAD.IADD R10, R11, 0x1, R10 ;  /* 0x000000010b0ac824 */ /* 0x000fe400078e020a */
[----:B0-----:R-:W-:-:S05]  /*04a0*/  @!P1 VIADD R13, R13, 0x1 ;  /* 0x000000010d0d9836 */ /* 0x001fca0000000000 */
[----:B------:R0:W-:Y:S01]  /*04b0*/  @!P1 STS [R14], R13 ;  /* 0x0000000d0e009388 */ /* 0x0001e20000000800 */
[----:B------:R-:W-:-:S03]  /*04c0*/  ISETP.GE.AND P1, PT, R2, UR6, PT ;  /* 0x0000000602007c0c */ /* 0x000fc6000bf26270 */
[----:B------:R-:W1:Y:S01]  /*04d0*/  @!P2 LDS R15, [R16] ;  /* 0x00000000100fa984 */ /* 0x000e620000000800 */
[----:B0-----:R-:W0:Y:S02]  /*04e0*/  @!P5 LDC R14, c[0x0][0x38c] ;  /* 0x0000e300ff0edb82 */ /* 0x001e240000000800 */
[----:B0-----:R-:W-:-:S04]  /*04f0*/  @!P5 SHF.R.U32.HI R9, RZ, R14, R9 ;  /* 0x0000000eff09d219 */ /* 0x001fc80000011609 */
[----:B------:R-:W-:-:S04]  /*0500*/  @!P5 SHF.L.U32 R9, R9, 0xa, RZ ;  /* 0x0000000a0909d819 */ /* 0x000fc800000006ff */
[----:B------:R-:W-:Y:S01]  /*0510*/  @!P5 LOP3.LUT R14, R9, 0x3c00, RZ, 0xc0, !PT ;  /* 0x00003c00090ed812 */ /* 0x000fe200078ec0ff */
[----:B-1----:R-:W-:-:S04]  /*0520*/  @!P2 VIADD R15, R15, 0x1 ;  /* 0x000000010f0fa836 */ /* 0x002fc80000000000 */
[----:B------:R-:W-:Y:S01]  /*0530*/  @!P5 IMAD.IADD R14, R11, 0x1, R14 ;  /* 0x000000010b0ed824 */ /* 0x000fe200078e020e */
[----:B------:R0:W-:Y:S01]  /*0540*/  @!P2 STS [R16], R15 ;  /* 0x0000000f1000a388 */ /* 0x0001e20000000800 */
[----:B------:R-:W-:-:S03]  /*0550*/  ISETP.NE.AND P2, PT, R7, RZ, PT ;  /* 0x000000ff0700720c */ /* 0x000fc60003f45270 */
[----:B------:R-:W1:Y:S01]  /*0560*/  @!P3 LDS R17, [R12] ;  /* 0x000000000c11b984 */ /* 0x000e620000000800 */
[----:B0-----:R-:W0:Y:S02]  /*0570*/  @!P6 LDC R15, c[0x0][0x38c] ;  /* 0x0000e300ff0feb82 */ /* 0x001e240000000800 */
[----:B0-----:R-:W-:-:S06]  /*0580*/  @!P6 SHF.R.U32.HI R8, RZ, R15, R8 ;  /* 0x0000000fff08e219 */ /* 0x001fcc0000011608 */
[----:B------:R-:W0:Y:S01]  /*0590*/  @!P0 LDC R15, c[0x0][0x38c] ;  /* 0x0000e300ff0f8b82 */ /* 0x000e220000000800 */
[----:B------:R-:W-:Y:S02]  /*05a0*/  @!P6 IMAD.SHL.U32 R8, R8, 0x400, RZ ;  /* 0x000004000808e824 */ /* 0x000fe400078e00ff */
[----:B-1----:R-:W-:-:S03]  /*05b0*/  @!P3 VIADD R17, R17, 0x1 ;  /* 0x000000011111b836 */ /* 0x002fc60000000000 */
[----:B------:R-:W-:Y:S02]  /*05c0*/  @!P6 LOP3.LUT R8, R8, 0x3c00, RZ, 0xc0, !PT ;  /* 0x00003c000808e812 */ /* 0x000fe400078ec0ff */
[----:B------:R-:W-:Y:S03]  /*05d0*/  @!P3 STS [R12], R17 ;  /* 0x000000110c00b388 */ /* 0x000fe60000000800 */
[----:B------:R-:W-:Y:S01]  /*05e0*/  @!P6 IMAD.IADD R8, R11, 0x1, R8 ;  /* 0x000000010b08e824 */ /* 0x000fe200078e0208 */
[----:B------:R-:W1:Y:S01]  /*05f0*/  @!P4 LDS R13, [R10] ;  /* 0x000000000a0dc984 */ /* 0x000e620000000800 */
[----:B0-----:R-:W-:-:S05]  /*0600*/  @!P0 SHF.R.U32.HI R6, RZ, R15, R6 ;  /* 0x0000000fff068219 */ /* 0x001fca0000011606 */
[----:B------:R-:W-:-:S05]  /*0610*/  @!P0 IMAD.SHL.U32 R6, R6, 0x400, RZ ;  /* 0x0000040006068824 */ /* 0x000fca00078e00ff */
[----:B------:R-:W-:-:S05]  /*0620*/  @!P0 LOP3.LUT R6, R6, 0x3c00, RZ, 0xc0, !PT ;  /* 0x00003c0006068812 */ /* 0x000fca00078ec0ff */
[----:B------:R-:W-:Y:S02]  /*0630*/  @!P0 IMAD.IADD R6, R11, 0x1, R6 ;  /* 0x000000010b068824 */ /* 0x000fe400078e0206 */
[----:B-1----:R-:W-:-:S05]  /*0640*/  @!P4 VIADD R13, R13, 0x1 ;  /* 0x000000010d0dc836 */ /* 0x002fca0000000000 */
[----:B------:R-:W-:Y:S04]  /*0650*/  @!P4 STS [R10], R13 ;  /* 0x0000000d0a00c388 */ /* 0x000fe80000000800 */
[----:B------:R-:W0:Y:S02]  /*0660*/  @!P5 LDS R9, [R14] ;  /* 0x000000000e09d984 */ /* 0x000e240000000800 */
[----:B0-----:R-:W-:-:S05]  /*0670*/  @!P5 VIADD R9, R9, 0x1 ;  /* 0x000000010909d836 */ /* 0x001fca0000000000 */
[----:B------:R-:W-:Y:S04]  /*0680*/  @!P5 STS [R14], R9 ;  /* 0x000000090e00d388 */ /* 0x000fe80000000800 */
[----:B------:R-:W0:Y:S02]  /*0690*/  @!P6 LDS R12, [R8] ;  /* 0x00000000080ce984 */ /* 0x000e240000000800 */
[----:B0-----:R-:W-:-:S05]  /*06a0*/  @!P6 VIADD R13, R12, 0x1 ;  /* 0x000000010c0de836 */ /* 0x001fca0000000000 */
[----:B------:R-:W-:Y:S04]  /*06b0*/  @!P6 STS [R8], R13 ;  /* 0x0000000d0800e388 */ /* 0x000fe80000000800 */
[----:B------:R-:W0:Y:S02]  /*06c0*/  @!P0 LDS R10, [R6] ;  /* 0x00000000060a8984 */ /* 0x000e240000000800 */
[----:B0-----:R-:W-:-:S05]  /*06d0*/  @!P0 VIADD R7, R10, 0x1 ;  /* 0x000000010a078836 */ /* 0x001fca0000000000 */
[----:B------:R0:W-:Y:S01]  /*06e0*/  @!P0 STS [R6], R7 ;  /* 0x0000000706008388 */ /* 0x0001e20000000800 */
[----:B------:R-:W-:Y:S05]  /*06f0*/  @P1 BRA `(.L_x_5) ;  /* 0x0000000000241947 */ /* 0x000fea0003800000 */
[----:B------:R-:W2:Y:S01]  /*0700*/  LDG.E.CONSTANT R4, desc[UR4][R4.64+0x1c] ;  /* 0x00001c0404047981 */ /* 0x000ea2000c1e9900 */
[----:B------:R-:W2:Y:S02]  /*0710*/  LDCU UR6, c[0x0][0x38c] ;  /* 0x00007180ff0677ac */ /* 0x000ea40008000800 */
[----:B--2---:R-:W-:-:S05]  /*0720*/  SHF.R.U32.HI R2, RZ, UR6, R4 ;  /* 0x00000006ff027c19 */ /* 0x004fca0008011604 */
[----:B------:R-:W-:-:S05]  /*0730*/  IMAD.SHL.U32 R2, R2, 0x400, RZ ;  /* 0x0000040002027824 */ /* 0x000fca00078e00ff */
[----:B------:R-:W-:-:S05]  /*0740*/  LOP3.LUT R2, R2, 0x3c00, RZ, 0xc0, !PT ;  /* 0x00003c0002027812 */ /* 0x000fca00078ec0ff */
[----:B------:R-:W-:-:S05]  /*0750*/  IMAD.IADD R2, R11, 0x1, R2 ;  /* 0x000000010b027824 */ /* 0x000fca00078e0202 */
[----:B0-----:R-:W0:Y:S02]  /*0760*/  LDS R6, [R2] ;  /* 0x0000000002067984 */ /* 0x001e240000000800 */
[----:B0-----:R-:W-:-:S05]  /*0770*/  IADD3 R7, PT, PT, R6, 0x1, RZ ;  /* 0x0000000106077810 */ /* 0x001fca0007ffe0ff */
[----:B------:R1:W-:Y:S02]  /*0780*/  STS [R2], R7 ;  /* 0x0000000702007388 */ /* 0x0003e40000000800 */
.L_x_5:
[----:B------:R-:W-:Y:S05]  /*0790*/  BSYNC.RECONVERGENT B0 ;  /* 0x0000000000007941 */ /* 0x000fea0003800200 */
.L_x_4:
[----:B------:R-:W-:Y:S06]  /*07a0*/  BAR.SYNC.DEFER_BLOCKING 0x0 ;  /* 0x0000000000007b1d */ /* 0x000fec0000010000 */
[----:B------:R-:W-:Y:S05]  /*07b0*/  @P2 EXIT ;  /* 0x000000000000294d */ /* 0x000fea0003800000 */
[C---:B------:R-:W-:Y:S01]  /*07c0*/  LOP3.LUT R24, R3.reuse, 0xf, RZ, 0xc0, !PT ;  /* 0x0000000f03187812 */ /* 0x040fe200078ec0ff */
[----:B------:R-:W-:Y:S01]  /*07d0*/  IMAD.MOV.U32 R21, RZ, RZ, RZ ;  /* 0x000000ffff157224 */ /* 0x000fe200078e00ff */
[C---:B------:R-:W-:Y:S02]  /*07e0*/  LOP3.LUT R23, R3.reuse, 0x7, RZ, 0xc0, !PT ;  /* 0x0000000703177812 */ /* 0x040fe400078ec0ff */
[C---:B------:R-:W-:Y:S01]  /*07f0*/  LOP3.LUT R20, R3.reuse, 0xfffffff0, RZ, 0xc0, !PT ;  /* 0xfffffff003147812 */ /* 0x040fe200078ec0ff */
[----:B-1----:R-:W-:Y:S01]  /*0800*/  VIADD R2, R24, 0xffffffff ;  /* 0xffffffff18027836 */ /* 0x002fe20000000000 */
[----:B------:R-:W-:Y:S01]  /*0810*/  LOP3.LUT R22, R3, 0x7f0, RZ, 0xc0, !PT ;  /* 0x000007f003167812 */ /* 0x000fe200078ec0ff */
[----:B------:R-:W-:Y:S02]  /*0820*/  VIADD R4, R23, 0xffffffff ;  /* 0xffffffff17047836 */ /* 0x000fe40000000000 */
[----:B------:R-:W-:Y:S01]  /*0830*/  IMAD.MOV R20, RZ, RZ, -R20 ;  /* 0x000000ffff147224 */ /* 0x000fe200078e0a14 */
[----:B------:R-:W-:-:S02]  /*0840*/  ISETP.GE.U32.AND P0, PT, R2, 0x7, PT ;  /* 0x000000070200780c */ /* 0x000fc40003f06070 */
[----:B------:R-:W-:Y:S02]  /*0850*/  ISETP.GE.U32.AND P1, PT, R4, 0x3, PT ;  /* 0x000000030400780c */ /* 0x000fe40003f26070 */
[----:B------:R-:W-:-:S11]  /*0860*/  LOP3.LUT R2, R3, 0x3, RZ, 0xc0, !PT ;  /* 0x0000000303027812 */ /* 0x000fd600078ec0ff */
.L_x_10:
[----:B------:R-:W-:Y:S01]  /*0870*/  ISETP.GE.U32.AND P2, PT, R3, 0x10, PT ;  /* 0x000000100300780c */ /* 0x000fe20003f46070 */
[----:B------:R-:W-:Y:S02]  /*0880*/  IMAD.MOV.U32 R12, RZ, RZ, RZ ;  /* 0x000000ffff0c7224 */ /* 0x000fe400078e00ff */
[----:B-1----:R-:W-:-:S10]  /*0890*/  IMAD.MOV.U32 R19, RZ, RZ, RZ ;  /* 0x000000ffff137224 */ /* 0x002fd400078e00ff */
[----:B------:R-:W-:Y:S05]  /*08a0*/  @!P2 BRA `(.L_x_6) ;  /* 0x000000000054a947 */ /* 0x000fea0003800000 */
[----:B------:R-:W-:Y:S02]  /*08b0*/  IMAD R27, R21, 0x400, R26 ;  /* 0x00000400151b7824 */ /* 0x000fe400078e021a */
[----:B------:R-:W-:Y:S02]  /*08c0*/  IMAD.MOV.U32 R19, RZ, RZ, RZ ;  /* 0x000000ffff137224 */ /* 0x000fe400078e00ff */
[----:B------:R-:W-:Y:S02]  /*08d0*/  IMAD.MOV.U32 R25, RZ, RZ, R20 ;  /* 0x000000ffff197224 */ /* 0x000fe400078e0014 */
[----:B------:R-:W-:-:S07]  /*08e0*/  VIADD R27, R27, 0x20 ;  /* 0x000000201b1b7836 */ /* 0x000fce0000000000 */
.L_x_7:
[----:B0-----:R-:W0:Y:S01]  /*08f0*/  LDS.128 R4, [R27+-0x20] ;  /* 0xffffe0001b047984 */ /* 0x001e220000000c00 */
[----:B------:R-:W-:-:S03]  /*0900*/  VIADD R25, R25, 0x10 ;  /* 0x0000001019197836 */ /* 0x000fc60000000000 */
[----:B------:R-:W1:Y:S02]  /*0910*/  LDS.128 R8, [R27+-0x10] ;  /* 0xfffff0001b087984 */ /* 0x000e640000000c00 */
[----:B------:R-:W-:Y:S02]  /*0920*/  ISETP.NE.AND P2, PT, R25, RZ, PT ;  /* 0x000000ff1900720c */ /* 0x000fe40003f45270 */
[----:B------:R-:W2:Y:S01]  /*0930*/  LDS.128 R12, [R27] ;  /* 0x000000001b0c7984 */ /* 0x000ea20000000c00 */
[----:B0-----:R-:W-:-:S03]  /*0940*/  IADD3 R4, PT, PT, R5, R4, R19 ;  /* 0x0000000405047210 */ /* 0x001fc60007ffe013 */
[----:B------:R0:W3:Y:S01]  /*0950*/  LDS.128 R16, [R27+0x10] ;  /* 0x000010001b107984 */ /* 0x0000e20000000c00 */
[----:B------:R-:W-:-:S04]  /*0960*/  IADD3 R4, PT, PT, R7, R6, R4 ;  /* 0x0000000607047210 */ /* 0x000fc80007ffe004 */
[----:B-1----:R-:W-:Y:S01]  /*0970*/  IADD3 R4, PT, PT, R9, R8, R4 ;  /* 0x0000000809047210 */ /* 0x002fe20007ffe004 */
[----:B0-----:R-:W-:-:S03]  /*0980*/  VIADD R27, R27, 0x40 ;  /* 0x000000401b1b7836 */ /* 0x001fc60000000000 */
[----:B------:R-:W-:-:S04]  /*0990*/  IADD3 R4, PT, PT, R11, R10, R4 ;  /* 0x0000000a0b047210 */ /* 0x000fc80007ffe004 */
[----:B--2---:R-:W-:-:S04]  /*09a0*/  IADD3 R4, PT, PT, R13, R12, R4 ;  /* 0x0000000c0d047210 */ /* 0x004fc80007ffe004 */
[----:B------:R-:W-:-:S04]  /*09b0*/  IADD3 R4, PT, PT, R15, R14, R4 ;  /* 0x0000000e0f047210 */ /* 0x000fc80007ffe004 */
[----:B---3--:R-:W-:-:S04]  /*09c0*/  IADD3 R4, PT, PT, R17, R16, R4 ;  /* 0x0000001011047210 */ /* 0x008fc80007ffe004 */
[----:B------:R-:W-:Y:S01]  /*09d0*/  IADD3 R19, PT, PT, R19, R18, R4 ;  /* 0x0000001213137210 */ /* 0x000fe20007ffe004 */
[----:B------:R-:W-:Y:S06]  /*09e0*/  @P2 BRA `(.L_x_7) ;  /* 0xfffffffc00c02947 */ /* 0x000fec000383ffff */
[----:B------:R-:W-:-:S07]  /*09f0*/  MOV R12, R22 ;  /* 0x00000016000c7202 */ /* 0x000fce0000000f00 */
.L_x_6:
[----:B------:R-:W-:-:S13]  /*0a00*/  ISETP.NE.AND P2, PT, R24, RZ, PT ;  /* 0x000000ff1800720c */ /* 0x000fda0003f45270 */
[----:B------:R-:W-:Y:S05]  /*0a10*/  @!P2 BRA `(.L_x_8) ;  /* 0x00000000006ca947 */ /* 0x000fea0003800000 */
[----:B------:R-:W-:Y:S01]  /*0a20*/  ISETP.NE.AND P2, PT, R23, RZ, PT ;  /* 0x000000ff1700720c */ /* 0x000fe20003f45270 */
[----:B------:R-:W-:Y:S01]  /*0a30*/  IMAD R13, R21, 0x400, R26 ;  /* 0x00000400150d7824 */ /* 0x000fe200078e021a */
[----:B------:R-:W-:Y:S11]  /*0a40*/  @!P0 BRA `(.L_x_9) ;  /* 0x0000000000208947 */ /* 0x000ff60003800000 */
[C---:B------:R-:W-:Y:S02]  /*0a50*/  IMAD R14, R12.reuse, 0x4, R13 ;  /* 0x000000040c0e7824 */ /* 0x040fe400078e020d */
[----:B------:R-:W-:-:S03]  /*0a60*/  VIADD R12, R12, 0x8 ;  /* 0x000000080c0c7836 */ /* 0x000fc60000000000 */
[----:B0-----:R-:W0:Y:S04]  /*0a70*/  LDS.128 R4, [R14] ;  /* 0x000000000e047984 */ /* 0x001e280000000c00 */
[----:B------:R-:W1:Y:S01]  /*0a80*/  LDS.128 R8, [R14+0x10] ;  /* 0x000010000e087984 */ /* 0x000e620000000c00 */
[----:B0-----:R-:W-:-:S04]  /*0a90*/  IADD3 R4, PT, PT, R5, R4, R19 ;  /* 0x0000000405047210 */ /* 0x001fc80007ffe013 */
[----:B------:R-:W-:-:S04]  /*0aa0*/  IADD3 R4, PT, PT, R7, R6, R4 ;  /* 0x0000000607047210 */ /* 0x000fc80007ffe004 */
[----:B-1----:R-:W-:-:S04]  /*0ab0*/  IADD3 R4, PT, PT, R9, R8, R4 ;  /* 0x0000000809047210 */ /* 0x002fc80007ffe004 */
[----:B------:R-:W-:-:S07]  /*0ac0*/  IADD3 R19, PT, PT, R11, R10, R4 ;  /* 0x0000000a0b137210 */ /* 0x000fce0007ffe004 */
.L_x_9:
[----:B------:R-:W-:Y:S05]  /*0ad0*/  @!P2 BRA `(.L_x_8) ;  /* 0x00000000003ca947 */ /* 0x000fea0003800000 */
[----:B------:R-:W-:Y:S01]  /*0ae0*/  @P1 IMAD R4, R12, 0x4, R13 ;  /* 0x000000040c041824 */ /* 0x000fe200078e020d */
[----:B------:R-:W-:Y:S01]  /*0af0*/  ISETP.NE.AND P2, PT, R2, RZ, PT ;  /* 0x000000ff0200720c */ /* 0x000fe20003f45270 */
[----:B------:R-:W-:-:S04]  /*0b00*/  @P1 VIADD R12, R12, 0x4 ;  /* 0x000000040c0c1836 */ /* 0x000fc80000000000 */
[----:B0-----:R-:W0:Y:S02]  /*0b10*/  @P1 LDS.128 R4, [R4] ;  /* 0x0000000004041984 */ /* 0x001e240000000c00 */
[----:B0-----:R-:W-:-:S04]  /*0b20*/  @P1 IADD3 R5, PT, PT, R5, R4, R19 ;  /* 0x0000000405051210 */ /* 0x001fc80007ffe013 */
[----:B------:R-:W-:Y:S02]  /*0b30*/  @P1 IADD3 R19, PT, PT, R7, R6, R5 ;  /* 0x0000000607131210 */ /* 0x000fe40007ffe005 */
[----:B------:R-:W-:Y:S05]  /*0b40*/  @!P2 BRA `(.L_x_8) ;  /* 0x000000000020a947 */ /* 0x000fea0003800000 */
[----:B------:R-:W-:Y:S01]  /*0b50*/  IMAD R4, R12, 0x4, R13 ;  /* 0x000000040c047824 */ /* 0x000fe200078e020d */
[----:B------:R-:W-:-:S05]  /*0b60*/  ISETP.NE.AND P2, PT, R2, 0x1, PT ;  /* 0x000000010200780c */ /* 0x000fca0003f45270 */
[----:B------:R-:W0:Y:S02]  /*0b70*/  LDS.128 R4, [R4] ;  /* 0x0000000004047984 */ /* 0x000e240000000c00 */
[----:B0-----:R-:W-:-:S06]  /*0b80*/  IMAD.IADD R19, R19, 0x1, R4 ;  /* 0x0000000113137824 */ /* 0x001fcc00078e0204 */
[----:B------:R-:W-:Y:S05]  /*0b90*/  @!P2 BRA `(.L_x_8) ;  /* 0x00000000000ca947 */ /* 0x000fea0003800000 */
[----:B------:R-:W-:Y:S01]  /*0ba0*/  ISETP.NE.AND P2, PT, R2, 0x2, PT ;  /* 0x000000020200780c */ /* 0x000fe20003f45270 */
[----:B------:R-:W-:-:S12]  /*0bb0*/  IMAD.IADD R19, R19, 0x1, R5 ;  /* 0x0000000113137824 */ /* 0x000fd800078e0205 */
[----:B------:R-:W-:-:S07]  /*0bc0*/  @P2 IMAD.IADD R19, R19, 0x1, R6 ;  /* 0x0000000113132824 */ /* 0x000fce00078e0206 */
.L_x_8:
[----:B------:R-:W1:Y:S01]  /*0bd0*/  LDC.64 R4, c[0x0][0x390] ;  /* 0x0000e400ff047b82 */ /* 0x000e620000000a00 */
[----:B0-----:R-:W-:Y:S02]  /*0be0*/  IMAD R7, R0, 0x10, R21 ;  /* 0x0000001000077824 */ /* 0x001fe400078e0215 */
[----:B------:R-:W-:-:S05]  /*0bf0*/  VIADD R21, R21, 0x1 ;  /* 0x0000000115157836 */ /* 0x000fca0000000000 */
[----:B------:R-:W-:Y:S01]  /*0c00*/  ISETP.NE.AND P2, PT, R21, 0x10, PT ;  /* 0x000000101500780c */ /* 0x000fe20003f45270 */
[----:B-1----:R-:W-:-:S05]  /*0c10*/  IMAD.WIDE.U32 R4, R7, 0x4, R4 ;  /* 0x0000000407047825 */ /* 0x002fca00078e0004 */
[----:B------:R1:W-:Y:S07]  /*0c20*/  STG.E desc[UR4][R4.64], R19 ;  /* 0x0000001304007986 */ /* 0x0003ee000c101904 */
[----:B------:R-:W-:Y:S05]  /*0c30*/  @P2 BRA `(.L_x_10) ;  /* 0xfffffffc000c2947 */ /* 0x000fea000383ffff */
[----:B------:R-:W-:Y:S05]  /*0c40*/  EXIT ;  /* 0x000000000000794d */ /* 0x000fea0003800000 */
.L_x_11:
        /* <DEDUP_REMOVED lines=11> */
.L_x_13:


//--------------------- .nv.shared._Z17kScatterCoarsenedPKjiiS0_Pj --------------------------
	.section	.nv.shared._Z17kScatterCoarsenedPKjiiS0_Pj,"aw",@nobits
	.sectionflags	@""
	.align	4
.nv.shared._Z17kScatterCoarsenedPKjiiS0_Pj:
	.zero		17408


//--------------------- .nv.shared.reserved.0     --------------------------
	.section	.nv.shared.reserved.0,"aw",@nobits
	.weak		__nv_reservedSMEM_offset_0_alias
	.size		__nv_reservedSMEM_offset_0_alias, 0, 64
	.other		__nv_reservedSMEM_offset_0_alias,@"STO_CUDA_RESERVED_SHARED STV_DEFAULT"
__nv_reservedSMEM_offset_0_alias:
	.zero		0
	.zero		64


//--------------------- .nv.shared._Z12kBlockCountsPKjiiPj --------------------------
	.section	.nv.shared._Z12kBlockCountsPKjiiPj,"aw",@nobits
	.sectionflags	@""
	.align	4
.nv.shared._Z12kBlockCountsPKjiiPj:
	.zero		17408


//--------------------- .nv.constant0._Z17kScatterCoarsenedPKjiiS0_Pj --------------------------
	.section	.nv.constant0._Z17kScatterCoarsenedPKjiiS0_Pj,"a",@progbits
	.sectionflags	@""
	.align	4
.nv.constant0._Z17kScatterCoarsenedPKjiiS0_Pj:
	.zero		928


//--------------------- .nv.constant0._Z12kBlockCountsPKjiiPj --------------------------
	.section	.nv.constant0._Z12kBlockCountsPKjiiPj,"a",@progbits
	.sectionflags	@""
	.align	4
.nv.constant0._Z12kBlockCountsPKjiiPj:
	.zero		920


//--------------------- SYMBOLS --------------------------

	.type		.nv.reservedSmem.offset0,@object
	.size		.nv.reservedSmem.offset0,0x4
	.type		.nv.reservedSmem.cap,@object
	.size		.nv.reservedSmem.cap,0x4
